//
// Generated by NVIDIA NVVM Compiler
//
// Compiler Build ID: CL-36424714
// Cuda compilation tools, release 13.0, V13.0.88
// Based on NVVM 20.0.0
//

.version 9.0
.target sm_100
.address_size 64

	// .globl	_Z5lightPiS_S_S_S_i

.visible .entry _Z5lightPiS_S_S_S_i(
	.param .u64 .ptr .align 1 _Z5lightPiS_S_S_S_i_param_0,
	.param .u64 .ptr .align 1 _Z5lightPiS_S_S_S_i_param_1,
	.param .u64 .ptr .align 1 _Z5lightPiS_S_S_S_i_param_2,
	.param .u64 .ptr .align 1 _Z5lightPiS_S_S_S_i_param_3,
	.param .u64 .ptr .align 1 _Z5lightPiS_S_S_S_i_param_4,
	.param .u32 _Z5lightPiS_S_S_S_i_param_5
)
{
	.reg .pred 	%p<21>;
	.reg .b32 	%r<145>;
	.reg .b64 	%rd<37>;

	ld.param.u64 	%rd9, [_Z5lightPiS_S_S_S_i_param_0];
	ld.param.u64 	%rd10, [_Z5lightPiS_S_S_S_i_param_1];
	ld.param.u64 	%rd11, [_Z5lightPiS_S_S_S_i_param_2];
	ld.param.u64 	%rd12, [_Z5lightPiS_S_S_S_i_param_3];
	ld.param.u64 	%rd8, [_Z5lightPiS_S_S_S_i_param_4];
	ld.param.u32 	%r63, [_Z5lightPiS_S_S_S_i_param_5];
	cvta.to.global.u64 	%rd1, %rd12;
	cvta.to.global.u64 	%rd2, %rd11;
	cvta.to.global.u64 	%rd3, %rd10;
	cvta.to.global.u64 	%rd13, %rd9;
	mov.u32 	%r65, %tid.x;
	mov.u32 	%r66, %ctaid.x;
	mov.u32 	%r67, %ntid.x;
	mad.lo.s32 	%r68, %r66, %r67, %r65;
	shr.u32 	%r1, %r68, 5;
	and.b32  	%r2, %r65, 31;
	mul.wide.u32 	%rd14, %r1, 4;
	add.s64 	%rd15, %rd13, %rd14;
	ld.global.u32 	%r3, [%rd15];
	ld.global.u32 	%r4, [%rd15+4];
	setp.ge.s32 	%p1, %r3, %r4;
	mov.b32 	%r144, 0;
	@%p1 bra 	$L__BB0_17;
	sub.s32 	%r5, %r4, %r3;
	and.b32  	%r6, %r5, 3;
	sub.s32 	%r71, %r3, %r4;
	setp.gt.u32 	%p2, %r71, -4;
	mov.b32 	%r144, 0;
	mov.u32 	%r136, %r3;
	@%p2 bra 	$L__BB0_12;
	and.b32  	%r7, %r5, -4;
	add.s32 	%r123, %r3, %r2;
	mov.b32 	%r144, 0;
	cvt.u64.u32 	%rd21, %r2;
	mov.u32 	%r136, %r3;
	mov.u32 	%r126, %r144;
$L__BB0_3:
	shr.s32 	%r74, %r126, 31;
	shr.u32 	%r75, %r74, 27;
	add.s32 	%r76, %r126, %r75;
	and.b32  	%r77, %r76, -32;
	sub.s32 	%r13, %r126, %r77;
	setp.ne.s32 	%p3, %r13, 0;
	mov.b32 	%r127, 0;
	mov.u32 	%r128, %r127;
	@%p3 bra 	$L__BB0_5;
	mul.wide.s32 	%rd16, %r123, 4;
	add.s64 	%rd17, %rd3, %rd16;
	ld.global.u32 	%r127, [%rd17];
	add.s64 	%rd18, %rd2, %rd16;
	ld.global.u32 	%r128, [%rd18];
$L__BB0_5:
	shfl.sync.idx.b32	%r79|%p4, %r127, %r13, 31, -1;
	mad.lo.s32 	%r80, %r79, %r63, %r2;
	mul.wide.s32 	%rd19, %r80, 4;
	add.s64 	%rd20, %rd1, %rd19;
	ld.global.u32 	%r81, [%rd20];
	shfl.sync.idx.b32	%r82|%p5, %r128, %r13, 31, -1;
	mad.lo.s32 	%r18, %r82, %r81, %r144;
	add.s32 	%r19, %r126, 1;
	shr.s32 	%r83, %r19, 31;
	shr.u32 	%r84, %r83, 27;
	add.s32 	%r85, %r19, %r84;
	and.b32  	%r86, %r85, -32;
	sub.s32 	%r20, %r19, %r86;
	setp.ne.s32 	%p6, %r20, 0;
	cvt.s64.s32 	%rd22, %r136;
	add.s64 	%rd23, %rd22, %rd21;
	shl.b64 	%rd24, %rd23, 2;
	add.s64 	%rd4, %rd2, %rd24;
	add.s64 	%rd5, %rd3, %rd24;
	mov.b32 	%r129, 0;
	mov.u32 	%r130, %r129;
	@%p6 bra 	$L__BB0_7;
	ld.global.u32 	%r129, [%rd5+4];
	ld.global.u32 	%r130, [%rd4+4];
$L__BB0_7:
	shfl.sync.idx.b32	%r88|%p7, %r129, %r20, 31, -1;
	mad.lo.s32 	%r89, %r88, %r63, %r2;
	mul.wide.s32 	%rd25, %r89, 4;
	add.s64 	%rd26, %rd1, %rd25;
	ld.global.u32 	%r90, [%rd26];
	shfl.sync.idx.b32	%r91|%p8, %r130, %r20, 31, -1;
	mad.lo.s32 	%r25, %r91, %r90, %r18;
	add.s32 	%r26, %r19, 1;
	shr.s32 	%r92, %r26, 31;
	shr.u32 	%r93, %r92, 27;
	add.s32 	%r94, %r26, %r93;
	and.b32  	%r95, %r94, -32;
	sub.s32 	%r27, %r26, %r95;
	setp.ne.s32 	%p9, %r27, 0;
	mov.b32 	%r131, 0;
	mov.u32 	%r132, %r131;
	@%p9 bra 	$L__BB0_9;
	ld.global.u32 	%r131, [%rd5+8];
	ld.global.u32 	%r132, [%rd4+8];
$L__BB0_9:
	shfl.sync.idx.b32	%r97|%p10, %r131, %r27, 31, -1;
	mad.lo.s32 	%r98, %r97, %r63, %r2;
	mul.wide.s32 	%rd27, %r98, 4;
	add.s64 	%rd28, %rd1, %rd27;
	ld.global.u32 	%r99, [%rd28];
	shfl.sync.idx.b32	%r100|%p11, %r132, %r27, 31, -1;
	mad.lo.s32 	%r32, %r100, %r99, %r25;
	add.s32 	%r33, %r26, 1;
	shr.s32 	%r101, %r33, 31;
	shr.u32 	%r102, %r101, 27;
	add.s32 	%r103, %r33, %r102;
	and.b32  	%r104, %r103, -32;
	sub.s32 	%r34, %r33, %r104;
	setp.ne.s32 	%p12, %r34, 0;
	mov.b32 	%r133, 0;
	mov.u32 	%r134, %r133;
	@%p12 bra 	$L__BB0_11;
	ld.global.u32 	%r133, [%rd5+12];
	ld.global.u32 	%r134, [%rd4+12];
$L__BB0_11:
	shfl.sync.idx.b32	%r105|%p13, %r133, %r34, 31, -1;
	mad.lo.s32 	%r106, %r105, %r63, %r2;
	mul.wide.s32 	%rd29, %r106, 4;
	add.s64 	%rd30, %rd1, %rd29;
	ld.global.u32 	%r107, [%rd30];
	shfl.sync.idx.b32	%r108|%p14, %r134, %r34, 31, -1;
	mad.lo.s32 	%r144, %r108, %r107, %r32;
	add.s32 	%r136, %r136, 4;
	add.s32 	%r123, %r123, 4;
	add.s32 	%r126, %r33, 1;
	setp.ne.s32 	%p15, %r126, %r7;
	@%p15 bra 	$L__BB0_3;
$L__BB0_12:
	setp.eq.s32 	%p16, %r6, 0;
	@%p16 bra 	$L__BB0_17;
	add.s32 	%r140, %r136, %r2;
	sub.s32 	%r139, %r136, %r3;
	neg.s32 	%r138, %r6;
$L__BB0_14:
	.pragma "nounroll";
	mul.wide.s32 	%rd31, %r140, 4;
	add.s64 	%rd6, %rd2, %rd31;
	add.s64 	%rd7, %rd3, %rd31;
	shr.s32 	%r110, %r139, 31;
	shr.u32 	%r111, %r110, 27;
	add.s32 	%r112, %r139, %r111;
	and.b32  	%r113, %r112, -32;
	sub.s32 	%r53, %r139, %r113;
	setp.ne.s32 	%p17, %r53, 0;
	mov.b32 	%r142, 0;
	mov.u32 	%r143, %r142;
	@%p17 bra 	$L__BB0_16;
	ld.global.u32 	%r142, [%rd7];
	ld.global.u32 	%r143, [%rd6];
$L__BB0_16:
	shfl.sync.idx.b32	%r114|%p18, %r142, %r53, 31, -1;
	mad.lo.s32 	%r115, %r114, %r63, %r2;
	mul.wide.s32 	%rd32, %r115, 4;
	add.s64 	%rd33, %rd1, %rd32;
	ld.global.u32 	%r116, [%rd33];
	shfl.sync.idx.b32	%r117|%p19, %r143, %r53, 31, -1;
	mad.lo.s32 	%r144, %r117, %r116, %r144;
	add.s32 	%r140, %r140, 1;
	add.s32 	%r139, %r139, 1;
	add.s32 	%r138, %r138, 1;
	setp.ne.s32 	%p20, %r138, 0;
	@%p20 bra 	$L__BB0_14;
$L__BB0_17:
	cvta.to.global.u64 	%rd34, %rd8;
	mov.u32 	%r118, %ctaid.y;
	shl.b32 	%r119, %r118, 5;
	or.b32  	%r120, %r2, %r119;
	mad.lo.s32 	%r121, %r63, %r1, %r120;
	mul.wide.s32 	%rd35, %r121, 4;
	add.s64 	%rd36, %rd34, %rd35;
	atom.global.add.u32 	%r122, [%rd36], %r144;
	ret;

}
	// .globl	_Z5heavyPiS_S_S_S_S_S_i
.visible .entry _Z5heavyPiS_S_S_S_S_S_i(
	.param .u64 .ptr .align 1 _Z5heavyPiS_S_S_S_S_S_i_param_0,
	.param .u64 .ptr .align 1 _Z5heavyPiS_S_S_S_S_S_i_param_1,
	.param .u64 .ptr .align 1 _Z5heavyPiS_S_S_S_S_S_i_param_2,
	.param .u64 .ptr .align 1 _Z5heavyPiS_S_S_S_S_S_i_param_3,
	.param .u64 .ptr .align 1 _Z5heavyPiS_S_S_S_S_S_i_param_4,
	.param .u64 .ptr .align 1 _Z5heavyPiS_S_S_S_S_S_i_param_5,
	.param .u64 .ptr .align 1 _Z5heavyPiS_S_S_S_S_S_i_param_6,
	.param .u32 _Z5heavyPiS_S_S_S_S_S_i_param_7
)
{
	.reg .pred 	%p<7>;
	.reg .b32 	%r<55>;
	.reg .b64 	%rd<29>;

	ld.param.u64 	%rd8, [_Z5heavyPiS_S_S_S_S_S_i_param_0];
	ld.param.u64 	%rd9, [_Z5heavyPiS_S_S_S_S_S_i_param_1];
	ld.param.u64 	%rd10, [_Z5heavyPiS_S_S_S_S_S_i_param_2];
	ld.param.u64 	%rd5, [_Z5heavyPiS_S_S_S_S_S_i_param_3];
	ld.param.u64 	%rd6, [_Z5heavyPiS_S_S_S_S_S_i_param_4];
	ld.param.u64 	%rd7, [_Z5heavyPiS_S_S_S_S_S_i_param_6];
	ld.param.u32 	%r16, [_Z5heavyPiS_S_S_S_S_S_i_param_7];
	cvta.to.global.u64 	%rd1, %rd8;
	cvta.to.global.u64 	%rd2, %rd9;
	cvta.to.global.u64 	%rd3, %rd10;
	mov.u32 	%r18, %tid.x;
	and.b32  	%r1, %r18, 31;
	ld.global.u32 	%r2, [%rd3];
	ld.global.u32 	%r19, [%rd3+4];
	cvt.s64.s32 	%rd4, %r19;
	setp.ge.s32 	%p1, %r2, %r19;
	mov.b32 	%r49, 0;
	mov.u32 	%r50, %r49;
	mov.u32 	%r51, %r49;
	@%p1 bra 	$L__BB1_2;
	cvt.u32.u64 	%r20, %rd4;
	not.b32 	%r21, %r2;
	add.s32 	%r22, %r20, %r21;
	cvt.u64.u32 	%rd11, %r1;
	add.s64 	%rd12, %rd4, %rd11;
	shl.b64 	%rd13, %rd12, 2;
	add.s64 	%rd14, %rd2, %rd13;
	add.s64 	%rd15, %rd1, %rd13;
	ld.global.u32 	%r51, [%rd15+-4];
	ld.global.u32 	%r50, [%rd14+-4];
	shr.s32 	%r23, %r22, 31;
	shr.u32 	%r24, %r23, 27;
	add.s32 	%r25, %r22, %r24;
	and.b32  	%r26, %r25, -32;
	sub.s32 	%r49, %r22, %r26;
$L__BB1_2:
	cvt.u32.u64 	%r28, %rd4;
	shfl.sync.idx.b32	%r29|%p2, %r50, %r49, 31, -1;
	shfl.sync.idx.b32	%r30|%p3, %r51, %r49, 31, -1;
	ld.global.u32 	%r9, [%rd3+8];
	setp.ge.s32 	%p4, %r28, %r9;
	mov.b32 	%r52, 0;
	mov.u32 	%r53, %r52;
	mov.u32 	%r54, %r52;
	@%p4 bra 	$L__BB1_4;
	cvt.s64.s32 	%rd16, %r9;
	not.b32 	%r32, %r28;
	add.s32 	%r33, %r9, %r32;
	cvt.u64.u32 	%rd17, %r1;
	add.s64 	%rd18, %rd16, %rd17;
	shl.b64 	%rd19, %rd18, 2;
	add.s64 	%rd20, %rd2, %rd19;
	add.s64 	%rd21, %rd1, %rd19;
	ld.global.u32 	%r54, [%rd21+-4];
	ld.global.u32 	%r53, [%rd20+-4];
	shr.s32 	%r34, %r33, 31;
	shr.u32 	%r35, %r34, 27;
	add.s32 	%r36, %r33, %r35;
	and.b32  	%r37, %r36, -32;
	sub.s32 	%r52, %r33, %r37;
$L__BB1_4:
	cvta.to.global.u64 	%rd22, %rd6;
	shfl.sync.idx.b32	%r38|%p5, %r53, %r52, 31, -1;
	mad.lo.s32 	%r39, %r38, %r16, %r1;
	mul.wide.s32 	%rd23, %r39, 4;
	add.s64 	%rd24, %rd22, %rd23;
	ld.global.u32 	%r40, [%rd24];
	shfl.sync.idx.b32	%r41|%p6, %r54, %r52, 31, -1;
	mul.lo.s32 	%r42, %r41, %r40;
	cvta.to.global.u64 	%rd25, %rd5;
	cvta.to.global.u64 	%rd26, %rd7;
	mov.u32 	%r43, %ctaid.y;
	shl.b32 	%r44, %r43, 5;
	ld.global.u32 	%r45, [%rd25+8];
	or.b32  	%r46, %r1, %r44;
	mad.lo.s32 	%r47, %r45, %r16, %r46;
	mul.wide.s32 	%rd27, %r47, 4;
	add.s64 	%rd28, %rd26, %rd27;
	atom.global.add.u32 	%r48, [%rd28], %r42;
	ret;

}


// ===== COMPILED SASS (sm_100) =====

	.target	sm_100

	.elftype	@"ET_EXEC"


//--------------------- .note.nv.tkinfo           --------------------------
	.section	.note.nv.tkinfo,"",@"SHT_NOTE"
	.sectionflags	@"SHF_NOTE_NV_TKINFO"
	.tkinfo
        /*0018*/ 	.word	0x00000002
        /*0030*/ 	.string	""
        /*0030*/ 	.string	"ptxas"
        /*0030*/ 	.string	"Cuda compilation tools, release 13.0, V13.0.88"
        /*0030*/ 	.string	"Build cuda_13.0.r13.0/compiler.36424714_0"
        /*0030*/ 	.string	"-arch sm_100 -m 64 "



//--------------------- .note.nv.cuinfo           --------------------------
	.section	.note.nv.cuinfo,"",@"SHT_NOTE"
	.sectionflags	@"SHF_NOTE_NV_CUINFO"
        /*0018*/ 	.short	0x0002
        /*001a*/ 	.short	0x0064
        /*001c*/ 	.short	0x0082
	.zero		2


//--------------------- .nv.info                  --------------------------
	.section	.nv.info,"",@"SHT_CUDA_INFO"
	.align	4


	//----- nvinfo : EIATTR_REGCOUNT
	.align		4
        /*0000*/ 	.byte	0x04, 0x2f
        /*0002*/ 	.short	(.L_1 - .L_0)
	.align		4
.L_0:
        /*0004*/ 	.word	index@(_Z5lightPiS_S_S_S_i)
        /*0008*/ 	.word	0x00000020


	//----- nvinfo : EIATTR_FRAME_SIZE
	.align		4
.L_1:
        /*000c*/ 	.byte	0x04, 0x11
        /*000e*/ 	.short	(.L_3 - .L_2)
	.align		4
.L_2:
        /*0010*/ 	.word	index@(_Z5lightPiS_S_S_S_i)
        /*0014*/ 	.word	0x00000000


	//----- nvinfo : EIATTR_REGCOUNT
	.align		4
.L_3:
        /*0018*/ 	.byte	0x04, 0x2f
        /*001a*/ 	.short	(.L_5 - .L_4)
	.align		4
.L_4:
        /*001c*/ 	.word	index@(_Z5heavyPiS_S_S_S_S_S_i)
        /*0020*/ 	.word	0x00000010


	//----- nvinfo : EIATTR_FRAME_SIZE
	.align		4
.L_5:
        /*0024*/ 	.byte	0x04, 0x11
        /*0026*/ 	.short	(.L_7 - .L_6)
	.align		4
.L_6:
        /*0028*/ 	.word	index@(_Z5heavyPiS_S_S_S_S_S_i)
        /*002c*/ 	.word	0x00000000


	//----- nvinfo : EIATTR_MIN_STACK_SIZE
	.align		4
.L_7:
        /*0030*/ 	.byte	0x04, 0x12
        /*0032*/ 	.short	(.L_9 - .L_8)
	.align		4
.L_8:
        /*0034*/ 	.word	index@(_Z5heavyPiS_S_S_S_S_S_i)
        /*0038*/ 	.word	0x00000000


	//----- nvinfo : EIATTR_MIN_STACK_SIZE
	.align		4
.L_9:
        /*003c*/ 	.byte	0x04, 0x12
        /*003e*/ 	.short	(.L_11 - .L_10)
	.align		4
.L_10:
        /*0040*/ 	.word	index@(_Z5lightPiS_S_S_S_i)
        /*0044*/ 	.word	0x00000000
.L_11:


//--------------------- .nv.compat                --------------------------
	.section	.nv.compat,"",@"SHT_CUDA_COMPAT_INFO"
	.align	4
        /*0000*/ 	.byte	0x02, 0x09, 0x00, 0x00, 0x02, 0x02, 0x01, 0x00, 0x02, 0x05, 0x05, 0x00, 0x03, 0x07, 0x01, 0x01
        /*0010*/ 	.byte	0x02, 0x03, 0x00, 0x00, 0x02, 0x06, 0x01, 0x00, 0x04, 0x0b, 0x08, 0x00, 0x09, 0x00, 0x00, 0x00
        /*0020*/ 	.byte	0x00, 0x00, 0x00, 0x00


//--------------------- .nv.info._Z5heavyPiS_S_S_S_S_S_i --------------------------
	.section	.nv.info._Z5heavyPiS_S_S_S_S_S_i,"",@"SHT_CUDA_INFO"
	.sectionflags	@""
	.align	4


	//----- nvinfo : EIATTR_CUDA_API_VERSION
	.align		4
        /*0000*/ 	.byte	0x04, 0x37
        /*0002*/ 	.short	(.L_13 - .L_12)
.L_12:
        /*0004*/ 	.word	0x00000082


	//----- nvinfo : EIATTR_KPARAM_INFO
	.align		4
.L_13:
        /*0008*/ 	.byte	0x04, 0x17
        /*000a*/ 	.short	(.L_15 - .L_14)
.L_14:
        /*000c*/ 	.word	0x00000000
        /*0010*/ 	.short	0x0007
        /*0012*/ 	.short	0x0038
        /*0014*/ 	.byte	0x00, 0xf0, 0x11, 0x00


	//----- nvinfo : EIATTR_KPARAM_INFO
	.align		4
.L_15:
        /*0018*/ 	.byte	0x04, 0x17
        /*001a*/ 	.short	(.L_17 - .L_16)
.L_16:
        /*001c*/ 	.word	0x00000000
        /*0020*/ 	.short	0x0006
        /*0022*/ 	.short	0x0030
        /*0024*/ 	.byte	0x00, 0xf5, 0x21, 0x00


	//----- nvinfo : EIATTR_KPARAM_INFO
	.align		4
.L_17:
        /*0028*/ 	.byte	0x04, 0x17
        /*002a*/ 	.short	(.L_19 - .L_18)
.L_18:
        /*002c*/ 	.word	0x00000000
        /*0030*/ 	.short	0x0005
        /*0032*/ 	.short	0x0028
        /*0034*/ 	.byte	0x00, 0xf5, 0x21, 0x00


	//----- nvinfo : EIATTR_KPARAM_INFO
	.align		4
.L_19:
        /*0038*/ 	.byte	0x04, 0x17
        /*003a*/ 	.short	(.L_21 - .L_20)
.L_20:
        /*003c*/ 	.word	0x00000000
        /*0040*/ 	.short	0x0004
        /*0042*/ 	.short	0x0020
        /*0044*/ 	.byte	0x00, 0xf5, 0x21, 0x00


	//----- nvinfo : EIATTR_KPARAM_INFO
	.align		4
.L_21:
        /*0048*/ 	.byte	0x04, 0x17
        /*004a*/ 	.short	(.L_23 - .L_22)
.L_22:
        /*004c*/ 	.word	0x00000000
        /*0050*/ 	.short	0x0003
        /*0052*/ 	.short	0x0018
        /*0054*/ 	.byte	0x00, 0xf5, 0x21, 0x00


	//----- nvinfo : EIATTR_KPARAM_INFO
	.align		4
.L_23:
        /*0058*/ 	.byte	0x04, 0x17
        /*005a*/ 	.short	(.L_25 - .L_24)
.L_24:
        /*005c*/ 	.word	0x00000000
        /*0060*/ 	.short	0x0002
        /*0062*/ 	.short	0x0010
        /*0064*/ 	.byte	0x00, 0xf5, 0x21, 0x00


	//----- nvinfo : EIATTR_KPARAM_INFO
	.align		4
.L_25:
        /*0068*/ 	.byte	0x04, 0x17
        /*006a*/ 	.short	(.L_27 - .L_26)
.L_26:
        /*006c*/ 	.word	0x00000000
        /*0070*/ 	.short	0x0001
        /*0072*/ 	.short	0x0008
        /*0074*/ 	.byte	0x00, 0xf5, 0x21, 0x00


	//----- nvinfo : EIATTR_KPARAM_INFO
	.align		4
.L_27:
        /*0078*/ 	.byte	0x04, 0x17
        /*007a*/ 	.short	(.L_29 - .L_28)
.L_28:
        /*007c*/ 	.word	0x00000000
        /*0080*/ 	.short	0x0000
        /*0082*/ 	.short	0x0000
        /*0084*/ 	.byte	0x00, 0xf5, 0x21, 0x00


	//----- nvinfo : EIATTR_SPARSE_MMA_MASK
	.align		4
.L_29:
        /*0088*/ 	.byte	0x03, 0x50
        /*008a*/ 	.short	0x0000


	//----- nvinfo : EIATTR_MAXREG_COUNT
	.align		4
        /*008c*/ 	.byte	0x03, 0x1b
        /*008e*/ 	.short	0x00ff


	//----- nvinfo : EIATTR_MERCURY_ISA_VERSION
	.align		4
        /*0090*/ 	.byte	0x03, 0x5f
        /*0092*/ 	.short	0x0101


	//----- nvinfo : EIATTR_COOP_GROUP_MASK_REGIDS
	.align		4
        /*0094*/ 	.byte	0x04, 0x29
        /*0096*/ 	.short	(.L_31 - .L_30)


	//   ....[0]....
.L_30:
        /*0098*/ 	.word	0xffffffff


	//   ....[1]....
        /*009c*/ 	.word	0xffffffff


	//----- nvinfo : EIATTR_COOP_GROUP_INSTR_OFFSETS
	.align		4
.L_31:
        /*00a0*/ 	.byte	0x04, 0x28
        /*00a2*/ 	.short	(.L_33 - .L_32)


	//   ....[0]....
.L_32:
        /*00a4*/ 	.word	0x00000200


	//   ....[1]....
        /*00a8*/ 	.word	0x00000260


	//----- nvinfo : EIATTR_VRC_CTA_INIT_COUNT
	.align		4
.L_33:
        /*00ac*/ 	.byte	0x02, 0x4a
	.zero		1
	.zero		1


	//----- nvinfo : EIATTR_EXIT_INSTR_OFFSETS
	.align		4
        /*00b0*/ 	.byte	0x04, 0x1c
        /*00b2*/ 	.short	(.L_35 - .L_34)


	//   ....[0]....
.L_34:
        /*00b4*/ 	.word	0x000002c0


	//----- nvinfo : EIATTR_CBANK_PARAM_SIZE
	.align		4
.L_35:
        /*00b8*/ 	.byte	0x03, 0x19
        /*00ba*/ 	.short	0x003c


	//----- nvinfo : EIATTR_PARAM_CBANK
	.align		4
        /*00bc*/ 	.byte	0x04, 0x0a
        /*00be*/ 	.short	(.L_37 - .L_36)
	.align		4
.L_36:
        /*00c0*/ 	.word	index@(.nv.constant0._Z5heavyPiS_S_S_S_S_S_i)
        /*00c4*/ 	.short	0x0380
        /*00c6*/ 	.short	0x003c


	//----- nvinfo : EIATTR_SW_WAR
	.align		4
.L_37:
        /*00c8*/ 	.byte	0x04, 0x36
        /*00ca*/ 	.short	(.L_39 - .L_38)
.L_38:
        /*00cc*/ 	.word	0x00000008
.L_39:


//--------------------- .nv.info._Z5lightPiS_S_S_S_i --------------------------
	.section	.nv.info._Z5lightPiS_S_S_S_i,"",@"SHT_CUDA_INFO"
	.sectionflags	@""
	.align	4


	//----- nvinfo : EIATTR_CUDA_API_VERSION
	.align		4
        /*0000*/ 	.byte	0x04, 0x37
        /*0002*/ 	.short	(.L_41 - .L_40)
.L_40:
        /*0004*/ 	.word	0x00000082


	//----- nvinfo : EIATTR_KPARAM_INFO
	.align		4
.L_41:
        /*0008*/ 	.byte	0x04, 0x17
        /*000a*/ 	.short	(.L_43 - .L_42)
.L_42:
        /*000c*/ 	.word	0x00000000
        /*0010*/ 	.short	0x0005
        /*0012*/ 	.short	0x0028
        /*0014*/ 	.byte	0x00, 0xf0, 0x11, 0x00


	//----- nvinfo : EIATTR_KPARAM_INFO
	.align		4
.L_43:
        /*0018*/ 	.byte	0x04, 0x17
        /*001a*/ 	.short	(.L_45 - .L_44)
.L_44:
        /*001c*/ 	.word	0x00000000
        /*0020*/ 	.short	0x0004
        /*0022*/ 	.short	0x0020
        /*0024*/ 	.byte	0x00, 0xf5, 0x21, 0x00


	//----- nvinfo : EIATTR_KPARAM_INFO
	.align		4
.L_45:
        /*0028*/ 	.byte	0x04, 0x17
        /*002a*/ 	.short	(.L_47 - .L_46)
.L_46:
        /*002c*/ 	.word	0x00000000
        /*0030*/ 	.short	0x0003
        /*0032*/ 	.short	0x0018
        /*0034*/ 	.byte	0x00, 0xf5, 0x21, 0x00


	//----- nvinfo : EIATTR_KPARAM_INFO
	.align		4
.L_47:
        /*0038*/ 	.byte	0x04, 0x17
        /*003a*/ 	.short	(.L_49 - .L_48)
.L_48:
        /*003c*/ 	.word	0x00000000
        /*0040*/ 	.short	0x0002
        /*0042*/ 	.short	0x0010
        /*0044*/ 	.byte	0x00, 0xf5, 0x21, 0x00


	//----- nvinfo : EIATTR_KPARAM_INFO
	.align		4
.L_49:
        /*0048*/ 	.byte	0x04, 0x17
        /*004a*/ 	.short	(.L_51 - .L_50)
.L_50:
        /*004c*/ 	.word	0x00000000
        /*0050*/ 	.short	0x0001
        /*0052*/ 	.short	0x0008
        /*0054*/ 	.byte	0x00, 0xf5, 0x21, 0x00


	//----- nvinfo : EIATTR_KPARAM_INFO
	.align		4
.L_51:
        /*0058*/ 	.byte	0x04, 0x17
        /*005a*/ 	.short	(.L_53 - .L_52)
.L_52:
        /*005c*/ 	.word	0x00000000
        /*0060*/ 	.short	0x0000
        /*0062*/ 	.short	0x0000
        /*0064*/ 	.byte	0x00, 0xf5, 0x21, 0x00


	//----- nvinfo : EIATTR_SPARSE_MMA_MASK
	.align		4
.L_53:
        /*0068*/ 	.byte	0x03, 0x50
        /*006a*/ 	.short	0x0000


	//----- nvinfo : EIATTR_MAXREG_COUNT
	.align		4
        /*006c*/ 	.byte	0x03, 0x1b
        /*006e*/ 	.short	0x00ff


	//----- nvinfo : EIATTR_MERCURY_ISA_VERSION
	.align		4
        /*0070*/ 	.byte	0x03, 0x5f
        /*0072*/ 	.short	0x0101


	//----- nvinfo : EIATTR_COOP_GROUP_MASK_REGIDS
	.align		4
        /*0074*/ 	.byte	0x04, 0x29
        /*0076*/ 	.short	(.L_55 - .L_54)


	//   ....[0]....
.L_54:
        /*0078*/ 	.word	0xffffffff


	//   ....[1]....
        /*007c*/ 	.word	0xffffffff


	//   ....[2]....
        /*0080*/ 	.word	0xffffffff


	//   ....[3]....
        /*0084*/ 	.word	0xffffffff


	//   ....[4]....
        /*0088*/ 	.word	0xffffffff


	//   ....[5]....
        /*008c*/ 	.word	0xffffffff


	//   ....[6]....
        /*0090*/ 	.word	0xffffffff


	//   ....[7]....
        /*0094*/ 	.word	0xffffffff


	//   ....[8]....
        /*0098*/ 	.word	0xffffffff


	//   ....[9]....
        /*009c*/ 	.word	0xffffffff


	//   ....[10]....
        /*00a0*/ 	.word	0x05000013


	//   ....[11]....
        /*00a4*/ 	.word	0x05000013


	//   ....[12]....
        /*00a8*/ 	.word	0x05000013


	//   ....[13]....
        /*00ac*/ 	.word	0x05000013


	//   ....[14]....
        /*00b0*/ 	.word	0x05000013


	//   ....[15]....
        /*00b4*/ 	.word	0x05000013


	//   ....[16]....
        /*00b8*/ 	.word	0x05000013


	//   ....[17]....
        /*00bc*/ 	.word	0x05000013


	//   ....[18]....
        /*00c0*/ 	.word	0x05000013


	//   ....[19]....
        /*00c4*/ 	.word	0x05000013


	//----- nvinfo : EIATTR_COOP_GROUP_INSTR_OFFSETS
	.align		4
.L_55:
        /*00c8*/ 	.byte	0x04, 0x28
        /*00ca*/ 	.short	(.L_57 - .L_56)


	//   ....[0]....
.L_56:
        /*00cc*/ 	.word	0x000004b0


	//   ....[1]....
        /*00d0*/ 	.word	0x000004d0


	//   ....[2]....
        /*00d4*/ 	.word	0x000004e0


	//   ....[3]....
        /*00d8*/ 	.word	0x00000510


	//   ....[4]....
        /*00dc*/ 	.word	0x00000660


	//   ....[5]....
        /*00e0*/ 	.word	0x000006b0


	//   ....[6]....
        /*00e4*/ 	.word	0x000006f0


	//   ....[7]....
        /*00e8*/ 	.word	0x00000700


	//   ....[8]....
        /*00ec*/ 	.word	0x00000900


	//   ....[9]....
        /*00f0*/ 	.word	0x00000940


	//   ....[10]....
        /*00f4*/ 	.word	0x00000aa0


	//   ....[11]....
        /*00f8*/ 	.word	0x00000b50


	//   ....[12]....
        /*00fc*/ 	.word	0x00000d20


	//   ....[13]....
        /*0100*/ 	.word	0x00000d90


	//   ....[14]....
        /*0104*/ 	.word	0x00000f30


	//   ....[15]....
        /*0108*/ 	.word	0x00000f80


	//   ....[16]....
        /*010c*/ 	.word	0x00001000


	//   ....[17]....
        /*0110*/ 	.word	0x000010d0


	//   ....[18]....
        /*0114*/ 	.word	0x00001160


	//   ....[19]....
        /*0118*/ 	.word	0x00001200


	//----- nvinfo : EIATTR_VRC_CTA_INIT_COUNT
	.align		4
.L_57:
        /*011c*/ 	.byte	0x02, 0x4a
	.zero		1
	.zero		1


	//----- nvinfo : EIATTR_EXIT_INSTR_OFFSETS
	.align		4
        /*0120*/ 	.byte	0x04, 0x1c
        /*0122*/ 	.short	(.L_59 - .L_58)


	//   ....[0]....
.L_58:
        /*0124*/ 	.word	0x00000a30


	//----- nvinfo : EIATTR_CRS_STACK_SIZE
	.align		4
.L_59:
        /*0128*/ 	.byte	0x04, 0x1e
        /*012a*/ 	.short	(.L_61 - .L_60)
.L_60:
        /*012c*/ 	.word	0x00000000


	//----- nvinfo : EIATTR_CBANK_PARAM_SIZE
	.align		4
.L_61:
        /*0130*/ 	.byte	0x03, 0x19
        /*0132*/ 	.short	0x002c


	//----- nvinfo : EIATTR_PARAM_CBANK
	.align		4
        /*0134*/ 	.byte	0x04, 0x0a
        /*0136*/ 	.short	(.L_63 - .L_62)
	.align		4
.L_62:
        /*0138*/ 	.word	index@(.nv.constant0._Z5lightPiS_S_S_S_i)
        /*013c*/ 	.short	0x0380
        /*013e*/ 	.short	0x002c


	//----- nvinfo : EIATTR_SW_WAR
	.align		4
.L_63:
        /*0140*/ 	.byte	0x04, 0x36
        /*0142*/ 	.short	(.L_65 - .L_64)
.L_64:
        /*0144*/ 	.word	0x00000008
.L_65:


//--------------------- .nv.callgraph             --------------------------
	.section	.nv.callgraph,"",@"SHT_CUDA_CALLGRAPH"
	.align	4
	.sectionentsize	8
	.align		4
        /*0000*/ 	.word	0x00000000
	.align		4
        /*0004*/ 	.word	0xffffffff
	.align		4
        /*0008*/ 	.word	0x00000000
	.align		4
        /*000c*/ 	.word	0xfffffffe
	.align		4
        /*0010*/ 	.word	0x00000000
	.align		4
        /*0014*/ 	.word	0xfffffffd
	.align		4
        /*0018*/ 	.word	0x00000000
	.align		4
        /*001c*/ 	.word	0xfffffffc


//--------------------- .text._Z5heavyPiS_S_S_S_S_S_i --------------------------
	.section	.text._Z5heavyPiS_S_S_S_S_S_i,"ax",@progbits
	.align	128
        .global         _Z5heavyPiS_S_S_S_S_S_i
        .type           _Z5heavyPiS_S_S_S_S_S_i,@function
        .size           _Z5heavyPiS_S_S_S_S_S_i,(.L_x_24 - _Z5heavyPiS_S_S_S_S_S_i)
        .other          _Z5heavyPiS_S_S_S_S_S_i,@"STO_CUDA_ENTRY STV_DEFAULT"
_Z5heavyPiS_S_S_S_S_S_i:
.text._Z5heavyPiS_S_S_S_S_S_i:
[----:B------:R-:W-:Y:S08]  /*0000*/  LDC R1, c[0x0][0x37c] ;  /* 0x0000df00ff017b82 */ /* 0x000ff00000000800 */
[----:B------:R-:W0:Y:S01]  /*0010*/  LDC.64 R2, c[0x0][0x390] ;  /* 0x0000e400ff027b82 */ /* 0x000e220000000a00 */
[----:B------:R-:W0:Y:S01]  /*0020*/  LDCU.64 UR4, c[0x0][0x358] ;  /* 0x00006b00ff0477ac */ /* 0x000e220008000a00 */
[----:B------:R-:W1:Y:S06]  /*0030*/  S2R R0, SR_TID.X ;  /* 0x0000000000007919 */ /* 0x000e6c0000002100 */
[----:B------:R-:W2:Y:S01]  /*0040*/  LDC.64 R10, c[0x0][0x388] ;  /* 0x0000e200ff0a7b82 */ /* 0x000ea20000000a00 */
[----:B------:R-:W-:Y:S01]  /*0050*/  IMAD.MOV.U32 R13, RZ, RZ, RZ ;  /* 0x000000ffff0d7224 */ /* 0x000fe200078e00ff */
[----:B------:R-:W3:Y:S01]  /*0060*/  LDCU UR6, c[0x0][0x3b8] ;  /* 0x00007700ff0677ac */ /* 0x000ee20008000800 */
[----:B0-----:R-:W4:Y:S04]  /*0070*/  LDG.E R6, desc[UR4][R2.64+0x4] ;  /* 0x0000040402067981 */ /* 0x001f28000c1e1900 */
[----:B------:R0:W4:Y:S01]  /*0080*/  LDG.E R7, desc[UR4][R2.64+0x8] ;  /* 0x0000080402077981 */ /* 0x000122000c1e1900 */
[----:B-1----:R-:W-:Y:S01]  /*0090*/  LOP3.LUT R0, R0, 0x1f, RZ, 0xc0, !PT ;  /* 0x0000001f00007812 */ /* 0x002fe200078ec0ff */
[----:B0-----:R-:W0:Y:S01]  /*00a0*/  LDC.64 R2, c[0x0][0x380] ;  /* 0x0000e000ff027b82 */ /* 0x001e220000000a00 */
[----:B----4-:R-:W-:-:S13]  /*00b0*/  ISETP.GE.AND P0, PT, R6, R7, PT ;  /* 0x000000070600720c */ /* 0x010fda0003f06270 */
[----:B------:R-:W-:-:S04]  /*00c0*/  @!P0 IADD3 R12, P1, PT, R0, R7, RZ ;  /* 0x00000007000c8210 */ /* 0x000fc80007f3e0ff */
[----:B------:R-:W-:Y:S01]  /*00d0*/  @!P0 LEA.HI.X.SX32 R5, R7, RZ, 0x1, P1 ;  /* 0x000000ff07058211 */ /* 0x000fe200008f0eff */
[----:B------:R-:W-:-:S03]  /*00e0*/  @!P0 IMAD.SHL.U32 R9, R12, 0x4, RZ ;  /* 0x000000040c098824 */ /* 0x000fc600078e00ff */
[----:B------:R-:W-:Y:S02]  /*00f0*/  @!P0 SHF.L.U64.HI R12, R12, 0x2, R5 ;  /* 0x000000020c0c8819 */ /* 0x000fe40000010205 */
[----:B--2---:R-:W-:-:S05]  /*0100*/  @!P0 IADD3 R4, P1, PT, R9, R10, RZ ;  /* 0x0000000a09048210 */ /* 0x004fca0007f3e0ff */
[----:B------:R-:W-:Y:S01]  /*0110*/  @!P0 IMAD.X R5, R12, 0x1, R11, P1 ;  /* 0x000000010c058824 */ /* 0x000fe200008e060b */
[----:B------:R-:W-:-:S06]  /*0120*/  CS2R R10, SRZ ;  /* 0x00000000000a7805 */ /* 0x000fcc000001ff00 */
[----:B------:R-:W2:Y:S01]  /*0130*/  @!P0 LDG.E R11, desc[UR4][R4.64+-0x4] ;  /* 0xfffffc04040b8981 */ /* 0x000ea2000c1e1900 */
[----:B------:R-:W-:Y:S02]  /*0140*/  @!P0 LOP3.LUT R6, RZ, R6, RZ, 0x33, !PT ;  /* 0x00000006ff068212 */ /* 0x000fe400078e33ff */
[----:B0-----:R-:W-:-:S03]  /*0150*/  @!P0 IADD3 R8, P1, PT, R9, R2, RZ ;  /* 0x0000000209088210 */ /* 0x001fc60007f3e0ff */
[----:B------:R-:W-:Y:S02]  /*0160*/  @!P0 IMAD.IADD R6, R7, 0x1, R6 ;  /* 0x0000000107068824 */ /* 0x000fe400078e0206 */
[----:B------:R-:W-:Y:S02]  /*0170*/  @!P0 IMAD.X R9, R12, 0x1, R3, P1 ;  /* 0x000000010c098824 */ /* 0x000fe400008e0603 */
[----:B------:R-:W0:Y:S01]  /*0180*/  LDC.64 R2, c[0x0][0x3a0] ;  /* 0x0000e800ff027b82 */ /* 0x000e220000000a00 */
[----:B------:R-:W-:Y:S02]  /*0190*/  @!P0 SHF.R.S32.HI R7, RZ, 0x1f, R6 ;  /* 0x0000001fff078819 */ /* 0x000fe40000011406 */
[----:B------:R-:W4:Y:S02]  /*01a0*/  @!P0 LDG.E R13, desc[UR4][R8.64+-0x4] ;  /* 0xfffffc04080d8981 */ /* 0x000f24000c1e1900 */
[----:B------:R-:W-:-:S04]  /*01b0*/  @!P0 LEA.HI R7, R7, R6, RZ, 0x5 ;  /* 0x0000000607078211 */ /* 0x000fc800078f28ff */
[----:B------:R-:W-:-:S05]  /*01c0*/  @!P0 LOP3.LUT R7, R7, 0xffffffe0, RZ, 0xc0, !PT ;  /* 0xffffffe007078812 */ /* 0x000fca00078ec0ff */
[----:B------:R-:W-:Y:S02]  /*01d0*/  @!P0 IMAD.IADD R10, R6, 0x1, -R7 ;  /* 0x00000001060a8824 */ /* 0x000fe400078e0a07 */
[----:B------:R-:W1:Y:S02]  /*01e0*/  LDC.64 R6, c[0x0][0x398] ;  /* 0x0000e600ff067b82 */ /* 0x000e640000000a00 */
[----:B-1----:R-:W5:Y:S04]  /*01f0*/  LDG.E R6, desc[UR4][R6.64+0x8] ;  /* 0x0000080406067981 */ /* 0x002f68000c1e1900 */
[----:B--2---:R-:W3:Y:S02]  /*0200*/  SHFL.IDX PT, R11, R11, R10, 0x1f ;  /* 0x00001f0a0b0b7589 */ /* 0x004ee400000e0000 */
[----:B---3--:R-:W-:-:S04]  /*0210*/  IMAD R5, R11, UR6, R0 ;  /* 0x000000060b057c24 */ /* 0x008fc8000f8e0200 */
[----:B0-----:R-:W-:Y:S01]  /*0220*/  IMAD.WIDE R2, R5, 0x4, R2 ;  /* 0x0000000405027825 */ /* 0x001fe200078e0202 */
[----:B------:R-:W0:Y:S01]  /*0230*/  S2R R11, SR_CTAID.Y ;  /* 0x00000000000b7919 */ /* 0x000e220000002600 */
[----:B------:R-:W1:Y:S04]  /*0240*/  LDC.64 R4, c[0x0][0x3b0] ;  /* 0x0000ec00ff047b82 */ /* 0x000e680000000a00 */
[----:B------:R-:W2:Y:S04]  /*0250*/  LDG.E R2, desc[UR4][R2.64] ;  /* 0x0000000402027981 */ /* 0x000ea8000c1e1900 */
[----:B----4-:R-:W2:Y:S01]  /*0260*/  SHFL.IDX PT, R13, R13, R10, 0x1f ;  /* 0x00001f0a0d0d7589 */ /* 0x010ea200000e0000 */
[----:B0-----:R-:W-:-:S04]  /*0270*/  IMAD R11, R11, 0x20, R0 ;  /* 0x000000200b0b7824 */ /* 0x001fc800078e0200 */
[----:B-----5:R-:W-:-:S04]  /*0280*/  IMAD R11, R6, UR6, R11 ;  /* 0x00000006060b7c24 */ /* 0x020fc8000f8e020b */
[----:B-1----:R-:W-:-:S04]  /*0290*/  IMAD.WIDE R4, R11, 0x4, R4 ;  /* 0x000000040b047825 */ /* 0x002fc800078e0204 */
[----:B--2---:R-:W-:-:S05]  /*02a0*/  IMAD R9, R2, R13, RZ ;  /* 0x0000000d02097224 */ /* 0x004fca00078e02ff */
[----:B------:R-:W-:Y:S01]  /*02b0*/  REDG.E.ADD.STRONG.GPU desc[UR4][R4.64], R9 ;  /* 0x000000090400798e */ /* 0x000fe2000c12e104 */
[----:B------:R-:W-:Y:S05]  /*02c0*/  EXIT ;  /* 0x000000000000794d */ /* 0x000fea0003800000 */
.L_x_0:
[----:B------:R-:W-:-:S00]  /*02d0*/  BRA `(.L_x_0) ;  /* 0xfffffffc00fc7947 */ /* 0x000fc0000383ffff */
[----:B------:R-:W-:-:S00]  /*02e0*/  NOP ;  /* 0x0000000000007918 */ /* 0x000fc00000000000 */
        /* <DEDUP_REMOVED lines=9> */
.L_x_24:


//--------------------- .text._Z5lightPiS_S_S_S_i --------------------------
	.section	.text._Z5lightPiS_S_S_S_i,"ax",@progbits
	.align	128
        .global         _Z5lightPiS_S_S_S_i
        .type           _Z5lightPiS_S_S_S_i,@function
        .size           _Z5lightPiS_S_S_S_i,(.L_x_25 - _Z5lightPiS_S_S_S_i)
        .other          _Z5lightPiS_S_S_S_i,@"STO_CUDA_ENTRY STV_DEFAULT"
_Z5lightPiS_S_S_S_i:
.text._Z5lightPiS_S_S_S_i:
[----:B------:R-:W-:Y:S01]  /*0000*/  LDC R1, c[0x0][0x37c] ;  /* 0x0000df00ff017b82 */ /* 0x000fe20000000800 */
[----:B------:R-:W0:Y:S07]  /*0010*/  S2R R11, SR_TID.X ;  /* 0x00000000000b7919 */ /* 0x000e2e0000002100 */
[----:B------:R-:W0:Y:S01]  /*0020*/  S2UR UR6, SR_CTAID.X ;  /* 0x00000000000679c3 */ /* 0x000e220000002500 */
[----:B------:R-:W1:Y:S07]  /*0030*/  LDCU.64 UR4, c[0x0][0x358] ;  /* 0x00006b00ff0477ac */ /* 0x000e6e0008000a00 */
[----:B------:R-:W0:Y:S01]  /*0040*/  LDC R0, c[0x0][0x360] ;  /* 0x0000d800ff007b82 */ /* 0x000e220000000800 */
[----:B------:R-:W2:Y:S01]  /*0050*/  LDCU UR10, c[0x0][0x3a8] ;  /* 0x00007500ff0a77ac */ /* 0x000ea20008000800 */
[----:B------:R-:W3:Y:S06]  /*0060*/  LDCU.64 UR8, c[0x0][0x388] ;  /* 0x00007100ff0877ac */ /* 0x000eec0008000a00 */
[----:B------:R-:W4:Y:S01]  /*0070*/  LDC.64 R2, c[0x0][0x380] ;  /* 0x0000e000ff027b82 */ /* 0x000f220000000a00 */
[----:B0-----:R-:W-:Y:S01]  /*0080*/  IMAD R25, R0, UR6, R11 ;  /* 0x0000000600197c24 */ /* 0x001fe2000f8e020b */
[----:B------:R-:W0:Y:S04]  /*0090*/  LDCU.64 UR6, c[0x0][0x390] ;  /* 0x00007200ff0677ac */ /* 0x000e280008000a00 */
[----:B------:R-:W-:-:S05]  /*00a0*/  SHF.R.U32.HI R25, RZ, 0x5, R25 ;  /* 0x00000005ff197819 */ /* 0x000fca0000011619 */
[----:B----4-:R-:W-:-:S05]  /*00b0*/  IMAD.WIDE.U32 R2, R25, 0x4, R2 ;  /* 0x0000000419027825 */ /* 0x010fca00078e0002 */
[----:B-1----:R-:W4:Y:S04]  /*00c0*/  LDG.E R24, desc[UR4][R2.64] ;  /* 0x0000000402187981 */ /* 0x002f28000c1e1900 */
[----:B------:R-:W4:Y:S01]  /*00d0*/  LDG.E R5, desc[UR4][R2.64+0x4] ;  /* 0x0000040402057981 */ /* 0x000f22000c1e1900 */
[----:B------:R-:W-:Y:S01]  /*00e0*/  BSSY B0, `(.L_x_1) ;  /* 0x000008d000007945 */ /* 0x000fe20003800000 */
[----:B------:R-:W-:Y:S01]  /*00f0*/  IMAD.MOV.U32 R10, RZ, RZ, RZ ;  /* 0x000000ffff0a7224 */ /* 0x000fe200078e00ff */
[----:B------:R-:W-:Y:S02]  /*0100*/  LOP3.LUT R11, R11, 0x1f, RZ, 0xc0, !PT ;  /* 0x0000001f0b0b7812 */ /* 0x000fe400078ec0ff */
[----:B----4-:R-:W-:-:S13]  /*0110*/  ISETP.GE.AND P0, PT, R24, R5, PT ;  /* 0x000000051800720c */ /* 0x010fda0003f06270 */
[----:B0-23--:R-:W-:Y:S05]  /*0120*/  @P0 BRA `(.L_x_2) ;  /* 0x0000000800200947 */ /* 0x00dfea0003800000 */
[C---:B------:R-:W-:Y:S01]  /*0130*/  IMAD.IADD R0, R24.reuse, 0x1, -R5 ;  /* 0x0000000118007824 */ /* 0x040fe200078e0a05 */
[----:B------:R-:W-:Y:S01]  /*0140*/  IADD3 R5, PT, PT, -R24, R5, RZ ;  /* 0x0000000518057210 */ /* 0x000fe20007ffe1ff */
[----:B------:R-:W-:Y:S01]  /*0150*/  BSSY B1, `(.L_x_3) ;  /* 0x0000065000017945 */ /* 0x000fe20003800000 */
[----:B------:R-:W-:Y:S02]  /*0160*/  IMAD.MOV.U32 R10, RZ, RZ, RZ ;  /* 0x000000ffff0a7224 */ /* 0x000fe400078e00ff */
[----:B------:R-:W-:Y:S01]  /*0170*/  ISETP.GT.U32.AND P0, PT, R0, -0x4, PT ;  /* 0xfffffffc0000780c */ /* 0x000fe20003f04070 */
[----:B------:R-:W-:Y:S01]  /*0180*/  IMAD.MOV.U32 R9, RZ, RZ, R24 ;  /* 0x000000ffff097224 */ /* 0x000fe200078e0018 */
[----:B------:R-:W-:-:S11]  /*0190*/  LOP3.LUT R8, R5, 0x3, RZ, 0xc0, !PT ;  /* 0x0000000305087812 */ /* 0x000fd600078ec0ff */
[----:B------:R-:W-:Y:S05]  /*01a0*/  @P0 BRA `(.L_x_4) ;  /* 0x00000004007c0947 */ /* 0x000fea0003800000 */
[----:B------:R-:W0:Y:S01]  /*01b0*/  LDC R6, c[0x0][0x3a8] ;  /* 0x0000ea00ff067b82 */ /* 0x000e220000000800 */
[----:B------:R-:W-:Y:S01]  /*01c0*/  HFMA2 R4, -RZ, RZ, 0, 0 ;  /* 0x00000000ff047431 */ /* 0x000fe200000001ff */
[----:B------:R-:W-:Y:S01]  /*01d0*/  LOP3.LUT R7, R5, 0xfffffffc, RZ, 0xc0, !PT ;  /* 0xfffffffc05077812 */ /* 0x000fe200078ec0ff */
[----:B------:R-:W-:Y:S01]  /*01e0*/  IMAD.MOV.U32 R10, RZ, RZ, RZ ;  /* 0x000000ffff0a7224 */ /* 0x000fe200078e00ff */
[----:B------:R-:W-:Y:S01]  /*01f0*/  IADD3 R5, PT, PT, R11, R24, RZ ;  /* 0x000000180b057210 */ /* 0x000fe20007ffe0ff */
[----:B------:R-:W-:-:S03]  /*0200*/  IMAD.MOV.U32 R9, RZ, RZ, R24 ;  /* 0x000000ffff097224 */ /* 0x000fc600078e0018 */
[----:B------:R-:W1:Y:S04]  /*0210*/  LDC.64 R12, c[0x0][0x398] ;  /* 0x0000e600ff0c7b82 */ /* 0x000e680000000a00 */
.L_x_6:
[----:B------:R-:W-:Y:S01]  /*0220*/  SHF.R.S32.HI R3, RZ, 0x1f, R4 ;  /* 0x0000001fff037819 */ /* 0x000fe20000011404 */
[----:B------:R-:W-:-:S03]  /*0230*/  IMAD.MOV.U32 R29, RZ, RZ, RZ ;  /* 0x000000ffff1d7224 */ /* 0x000fc600078e00ff */
[----:B------:R-:W-:-:S04]  /*0240*/  LEA.HI R3, R3, R4, RZ, 0x5 ;  /* 0x0000000403037211 */ /* 0x000fc800078f28ff */
[----:B------:R-:W-:-:S05]  /*0250*/  LOP3.LUT R3, R3, 0xffffffe0, RZ, 0xc0, !PT ;  /* 0xffffffe003037812 */ /* 0x000fca00078ec0ff */
[----:B------:R-:W-:Y:S01]  /*0260*/  IMAD.IADD R23, R4, 0x1, -R3 ;  /* 0x0000000104177824 */ /* 0x000fe200078e0a03 */
[----:B------:R-:W-:-:S04]  /*0270*/  MOV R3, RZ ;  /* 0x000000ff00037202 */ /* 0x000fc80000000f00 */
[----:B------:R-:W-:-:S13]  /*0280*/  ISETP.NE.AND P0, PT, R23, RZ, PT ;  /* 0x000000ff1700720c */ /* 0x000fda0003f05270 */
[----:B------:R-:W2:Y:S08]  /*0290*/  @!P0 LDC.64 R16, c[0x0][0x388] ;  /* 0x0000e200ff108b82 */ /* 0x000eb00000000a00 */
[----:B------:R-:W3:Y:S01]  /*02a0*/  @!P0 LDC.64 R14, c[0x0][0x390] ;  /* 0x0000e400ff0e8b82 */ /* 0x000ee20000000a00 */
[----:B--2---:R-:W-:-:S05]  /*02b0*/  @!P0 IMAD.WIDE R16, R5, 0x4, R16 ;  /* 0x0000000405108825 */ /* 0x004fca00078e0210 */
[----:B------:R2:W5:Y:S01]  /*02c0*/  @!P0 LDG.E R29, desc[UR4][R16.64] ;  /* 0x00000004101d8981 */ /* 0x000562000c1e1900 */
[----:B---3--:R-:W-:-:S05]  /*02d0*/  @!P0 IMAD.WIDE R14, R5, 0x4, R14 ;  /* 0x00000004050e8825 */ /* 0x008fca00078e020e */
[----:B------:R2:W5:Y:S01]  /*02e0*/  @!P0 LDG.E R3, desc[UR4][R14.64] ;  /* 0x000000040e038981 */ /* 0x000562000c1e1900 */
[----:B------:R-:W-:-:S03]  /*02f0*/  UMOV UR11, 0xffffffff ;  /* 0xffffffff000b7882 */ /* 0x000fc60000000000 */
[----:B------:R-:W-:Y:S05]  /*0300*/  BRA.DIV UR11, `(.L_x_5) ;  /* 0x000000060bcc7947 */ /* 0x000fea000b800000 */
[C---:B------:R-:W-:Y:S01]  /*0310*/  VIADD R2, R4.reuse, 0x1 ;  /* 0x0000000104027836 */ /* 0x040fe20000000000 */
[----:B--2---:R-:W-:Y:S01]  /*0320*/  IADD3 R16, P0, PT, R11, R9, RZ ;  /* 0x000000090b107210 */ /* 0x004fe20007f1e0ff */
[----:B------:R-:W-:-:S03]  /*0330*/  VIADD R0, R4, 0x2 ;  /* 0x0000000204007836 */ /* 0x000fc60000000000 */
[----:B------:R-:W-:Y:S01]  /*0340*/  SHF.R.S32.HI R15, RZ, 0x1f, R2 ;  /* 0x0000001fff0f7819 */ /* 0x000fe20000011402 */
[----:B------:R-:W-:Y:S01]  /*0350*/  IMAD.SHL.U32 R14, R16, 0x4, RZ ;  /* 0x00000004100e7824 */ /* 0x000fe200078e00ff */
[----:B------:R-:W-:Y:S02]  /*0360*/  SHF.R.S32.HI R17, RZ, 0x1f, R0 ;  /* 0x0000001fff117819 */ /* 0x000fe40000011400 */
[----:B------:R-:W-:Y:S02]  /*0370*/  LEA.HI R15, R15, R2, RZ, 0x5 ;  /* 0x000000020f0f7211 */ /* 0x000fe400078f28ff */
[----:B------:R-:W-:Y:S02]  /*0380*/  LEA.HI R17, R17, R0, RZ, 0x5 ;  /* 0x0000000011117211 */ /* 0x000fe400078f28ff */
[----:B------:R-:W-:Y:S02]  /*0390*/  LOP3.LUT R15, R15, 0xffffffe0, RZ, 0xc0, !PT ;  /* 0xffffffe00f0f7812 */ /* 0x000fe400078ec0ff */
[----:B------:R-:W-:-:S02]  /*03a0*/  LOP3.LUT R17, R17, 0xffffffe0, RZ, 0xc0, !PT ;  /* 0xffffffe011117812 */ /* 0x000fc400078ec0ff */
[----:B------:R-:W-:Y:S02]  /*03b0*/  IADD3 R2, PT, PT, R2, -R15, RZ ;  /* 0x8000000f02027210 */ /* 0x000fe40007ffe0ff */
[----:B------:R-:W-:Y:S01]  /*03c0*/  LEA.HI.X.SX32 R15, R9, RZ, 0x1, P0 ;  /* 0x000000ff090f7211 */ /* 0x000fe200000f0eff */
[----:B------:R-:W-:Y:S01]  /*03d0*/  IMAD.IADD R0, R0, 0x1, -R17 ;  /* 0x0000000100007824 */ /* 0x000fe200078e0a11 */
[----:B------:R-:W-:Y:S02]  /*03e0*/  ISETP.NE.AND P0, PT, R2, RZ, PT ;  /* 0x000000ff0200720c */ /* 0x000fe40003f05270 */
[----:B------:R-:W-:Y:S02]  /*03f0*/  SHF.L.U64.HI R15, R16, 0x2, R15 ;  /* 0x00000002100f7819 */ /* 0x000fe4000001020f */
[----:B------:R-:W-:-:S04]  /*0400*/  IADD3 R16, P1, PT, R14, UR8, RZ ;  /* 0x000000080e107c10 */ /* 0x000fc8000ff3e0ff */
[----:B------:R-:W-:Y:S02]  /*0410*/  IADD3.X R17, PT, PT, R15, UR9, RZ, P1, !PT ;  /* 0x000000090f117c10 */ /* 0x000fe40008ffe4ff */
[----:B------:R-:W-:-:S03]  /*0420*/  ISETP.NE.AND P1, PT, R0, RZ, PT ;  /* 0x000000ff0000720c */ /* 0x000fc60003f25270 */
[----:B------:R-:W2:Y:S10]  /*0430*/  @!P0 LDG.E R18, desc[UR4][R16.64+0x4] ;  /* 0x0000040410128981 */ /* 0x000eb4000c1e1900 */
[----:B------:R-:W3:Y:S01]  /*0440*/  @!P1 LDG.E R21, desc[UR4][R16.64+0x8] ;  /* 0x0000080410159981 */ /* 0x000ee2000c1e1900 */
[----:B------:R-:W-:-:S04]  /*0450*/  IADD3 R14, P2, PT, R14, UR6, RZ ;  /* 0x000000060e0e7c10 */ /* 0x000fc8000ff5e0ff */
[----:B------:R-:W-:-:S05]  /*0460*/  IADD3.X R15, PT, PT, R15, UR7, RZ, P2, !PT ;  /* 0x000000070f0f7c10 */ /* 0x000fca00097fe4ff */
[----:B------:R-:W4:Y:S01]  /*0470*/  @!P0 LDG.E R26, desc[UR4][R14.64+0x4] ;  /* 0x000004040e1a8981 */ /* 0x000f22000c1e1900 */
[----:B------:R-:W-:Y:S01]  /*0480*/  MOV R27, RZ ;  /* 0x000000ff001b7202 */ /* 0x000fe20000000f00 */
[----:B------:R-:W-:Y:S02]  /*0490*/  IMAD.MOV.U32 R22, RZ, RZ, RZ ;  /* 0x000000ffff167224 */ /* 0x000fe400078e00ff */
[----:B------:R-:W4:Y:S04]  /*04a0*/  @!P1 LDG.E R28, desc[UR4][R14.64+0x8] ;  /* 0x000008040e1c9981 */ /* 0x000f28000c1e1900 */
[----:B-----5:R-:W-:Y:S01]  /*04b0*/  SHFL.IDX PT, R3, R3, R23, 0x1f ;  /* 0x00001f1703037589 */ /* 0x020fe200000e0000 */
[----:B--2---:R-:W-:-:S03]  /*04c0*/  @!P0 IMAD.MOV.U32 R27, RZ, RZ, R18 ;  /* 0x000000ffff1b8224 */ /* 0x004fc600078e0012 */
[----:B------:R2:W0:Y:S04]  /*04d0*/  SHFL.IDX PT, R18, R29, R23, 0x1f ;  /* 0x00001f171d127589 */ /* 0x00042800000e0000 */
[----:B------:R-:W1:Y:S01]  /*04e0*/  SHFL.IDX PT, R20, R27, R2, 0x1f ;  /* 0x00001f021b147589 */ /* 0x000e6200000e0000 */
[----:B---3--:R-:W-:Y:S01]  /*04f0*/  @!P1 MOV R22, R21 ;  /* 0x0000001500169202 */ /* 0x008fe20000000f00 */
[----:B--2---:R-:W-:-:S05]  /*0500*/  IMAD.MOV.U32 R29, RZ, RZ, RZ ;  /* 0x000000ffff1d7224 */ /* 0x004fca00078e00ff */
[----:B------:R-:W2:Y:S01]  /*0510*/  SHFL.IDX PT, R22, R22, R0, 0x1f ;  /* 0x00001f0016167589 */ /* 0x000ea200000e0000 */
[-CC-:B0-----:R-:W-:Y:S02]  /*0520*/  IMAD R19, R18, R6.reuse, R11.reuse ;  /* 0x0000000612137224 */ /* 0x181fe400078e020b */
[----:B-1----:R-:W-:Y:S02]  /*0530*/  IMAD R21, R20, R6, R11 ;  /* 0x0000000614157224 */ /* 0x002fe400078e020b */
[----:B------:R-:W-:-:S04]  /*0540*/  IMAD.WIDE R18, R19, 0x4, R12 ;  /* 0x0000000413127825 */ /* 0x000fc800078e020c */
[----:B------:R-:W-:Y:S01]  /*0550*/  IMAD.WIDE R20, R21, 0x4, R12 ;  /* 0x0000000415147825 */ /* 0x000fe200078e020c */
[----:B------:R2:W3:Y:S05]  /*0560*/  LDG.E R27, desc[UR4][R18.64] ;  /* 0x00000004121b7981 */ /* 0x0004ea000c1e1900 */
[----:B------:R0:W3:Y:S01]  /*0570*/  LDG.E R20, desc[UR4][R20.64] ;  /* 0x0000000414147981 */ /* 0x0000e2000c1e1900 */
[----:B----4-:R-:W-:Y:S02]  /*0580*/  @!P0 IMAD.MOV.U32 R29, RZ, RZ, R26 ;  /* 0x000000ffff1d8224 */ /* 0x010fe400078e001a */
[----:B--2---:R-:W-:Y:S02]  /*0590*/  IMAD R19, R22, R6, R11 ;  /* 0x0000000616137224 */ /* 0x004fe400078e020b */
[----:B0-----:R-:W-:-:S05]  /*05a0*/  VIADD R21, R4, 0x3 ;  /* 0x0000000304157836 */ /* 0x001fca0000000000 */
[----:B------:R-:W-:-:S04]  /*05b0*/  SHF.R.S32.HI R18, RZ, 0x1f, R21 ;  /* 0x0000001fff127819 */ /* 0x000fc80000011415 */
[----:B------:R-:W-:-:S04]  /*05c0*/  LEA.HI R18, R18, R21, RZ, 0x5 ;  /* 0x0000001512127211 */ /* 0x000fc800078f28ff */
[----:B------:R-:W-:-:S04]  /*05d0*/  LOP3.LUT R18, R18, 0xffffffe0, RZ, 0xc0, !PT ;  /* 0xffffffe012127812 */ /* 0x000fc800078ec0ff */
[----:B------:R-:W-:-:S04]  /*05e0*/  IADD3 R21, PT, PT, R21, -R18, RZ ;  /* 0x8000001215157210 */ /* 0x000fc80007ffe0ff */
[----:B------:R-:W-:-:S13]  /*05f0*/  ISETP.NE.AND P0, PT, R21, RZ, PT ;  /* 0x000000ff1500720c */ /* 0x000fda0003f05270 */
[----:B------:R-:W2:Y:S01]  /*0600*/  @!P0 LDG.E R16, desc[UR4][R16.64+0xc] ;  /* 0x00000c0410108981 */ /* 0x000ea2000c1e1900 */
[----:B------:R-:W-:-:S03]  /*0610*/  IMAD.MOV.U32 R18, RZ, RZ, RZ ;  /* 0x000000ffff127224 */ /* 0x000fc600078e00ff */
[----:B------:R-:W4:Y:S01]  /*0620*/  @!P0 LDG.E R14, desc[UR4][R14.64+0xc] ;  /* 0x00000c040e0e8981 */ /* 0x000f22000c1e1900 */
[----:B------:R-:W-:-:S06]  /*0630*/  IMAD.WIDE R22, R19, 0x4, R12 ;  /* 0x0000000413167825 */ /* 0x000fcc00078e020c */
[----:B------:R0:W3:Y:S01]  /*0640*/  LDG.E R22, desc[UR4][R22.64] ;  /* 0x0000000416167981 */ /* 0x0000e2000c1e1900 */
[----:B--2---:R-:W-:-:S06]  /*0650*/  @!P0 IMAD.MOV.U32 R18, RZ, RZ, R16 ;  /* 0x000000ffff128224 */ /* 0x004fcc00078e0010 */
[----:B------:R-:W1:Y:S02]  /*0660*/  SHFL.IDX PT, R18, R18, R21, 0x1f ;  /* 0x00001f1512127589 */ /* 0x000e6400000e0000 */
[----:B-1----:R-:W-:-:S04]  /*0670*/  IMAD R19, R18, R6, R11 ;  /* 0x0000000612137224 */ /* 0x002fc800078e020b */
[----:B------:R-:W-:-:S06]  /*0680*/  IMAD.WIDE R18, R19, 0x4, R12 ;  /* 0x0000000413127825 */ /* 0x000fcc00078e020c */
[----:B------:R1:W5:Y:S01]  /*0690*/  LDG.E R18, desc[UR4][R18.64] ;  /* 0x0000000412127981 */ /* 0x000362000c1e1900 */
[----:B------:R-:W-:-:S03]  /*06a0*/  HFMA2 R26, -RZ, RZ, 0, 0 ;  /* 0x00000000ff1a7431 */ /* 0x000fc600000001ff */
[----:B------:R-:W2:Y:S01]  /*06b0*/  SHFL.IDX PT, R29, R29, R2, 0x1f ;  /* 0x00001f021d1d7589 */ /* 0x000ea200000e0000 */
[----:B------:R-:W-:Y:S01]  /*06c0*/  @!P1 IMAD.MOV.U32 R26, RZ, RZ, R28 ;  /* 0x000000ffff1a9224 */ /* 0x000fe200078e001c */
[----:B------:R-:W-:Y:S01]  /*06d0*/  MOV R28, RZ ;  /* 0x000000ff001c7202 */ /* 0x000fe20000000f00 */
[----:B----4-:R-:W-:-:S03]  /*06e0*/  @!P0 IMAD.MOV.U32 R28, RZ, RZ, R14 ;  /* 0x000000ffff1c8224 */ /* 0x010fc600078e000e */
[----:B0-----:R-:W0:Y:S04]  /*06f0*/  SHFL.IDX PT, R23, R26, R0, 0x1f ;  /* 0x00001f001a177589 */ /* 0x001e2800000e0000 */
[----:B------:R1:W4:Y:S01]  /*0700*/  SHFL.IDX PT, R15, R28, R21, 0x1f ;  /* 0x00001f151c0f7589 */ /* 0x00032200000e0000 */
[----:B---3--:R-:W-:-:S04]  /*0710*/  IMAD R3, R27, R3, R10 ;  /* 0x000000031b037224 */ /* 0x008fc800078e020a */
[----:B--2---:R-:W-:-:S04]  /*0720*/  IMAD R20, R20, R29, R3 ;  /* 0x0000001d14147224 */ /* 0x004fc800078e0203 */
[----:B01----:R-:W-:-:S07]  /*0730*/  IMAD R20, R22, R23, R20 ;  /* 0x0000001716147224 */ /* 0x003fce00078e0214 */
.L_x_18:
[----:B------:R-:W-:Y:S01]  /*0740*/  VIADD R4, R4, 0x4 ;  /* 0x0000000404047836 */ /* 0x000fe20000000000 */
[----:B------:R-:W-:Y:S01]  /*0750*/  IADD3 R9, PT, PT, R9, 0x4, RZ ;  /* 0x0000000409097810 */ /* 0x000fe20007ffe0ff */
[----:B----45:R-:W-:Y:S02]  /*0760*/  IMAD R10, R18, R15, R20 ;  /* 0x0000000f120a7224 */ /* 0x030fe400078e0214 */
[----:B------:R-:W-:Y:S01]  /*0770*/  VIADD R5, R5, 0x4 ;  /* 0x0000000405057836 */ /* 0x000fe20000000000 */
[----:B------:R-:W-:-:S13]  /*0780*/  ISETP.NE.AND P0, PT, R4, R7, PT ;  /* 0x000000070400720c */ /* 0x000fda0003f05270 */
[----:B------:R-:W-:Y:S05]  /*0790*/  @P0 BRA `(.L_x_6) ;  /* 0xfffffff800a00947 */ /* 0x000fea000383ffff */
.L_x_4:
[----:B------:R-:W-:Y:S05]  /*07a0*/  BSYNC B1 ;  /* 0x0000000000017941 */ /* 0x000fea0003800000 */
.L_x_3:
[----:B------:R-:W-:-:S13]  /*07b0*/  ISETP.NE.AND P0, PT, R8, RZ, PT ;  /* 0x000000ff0800720c */ /* 0x000fda0003f05270 */
[----:B------:R-:W-:Y:S05]  /*07c0*/  @!P0 BRA `(.L_x_2) ;  /* 0x0000000000788947 */ /* 0x000fea0003800000 */
[----:B------:R-:W0:Y:S01]  /*07d0*/  LDC.64 R6, c[0x0][0x398] ;  /* 0x0000e600ff067b82 */ /* 0x000e220000000a00 */
[----:B------:R-:W-:Y:S01]  /*07e0*/  IADD3 R12, PT, PT, -R24, R9, RZ ;  /* 0x00000009180c7210 */ /* 0x000fe20007ffe1ff */
[----:B------:R-:W-:Y:S02]  /*07f0*/  IMAD.MOV R8, RZ, RZ, -R8 ;  /* 0x000000ffff087224 */ /* 0x000fe400078e0a08 */
[----:B------:R-:W-:-:S04]  /*0800*/  IMAD.IADD R9, R11, 0x1, R9 ;  /* 0x000000010b097824 */ /* 0x000fc800078e0209 */
[----:B------:R-:W1:Y:S08]  /*0810*/  LDC.64 R4, c[0x0][0x390] ;  /* 0x0000e400ff047b82 */ /* 0x000e700000000a00 */
[----:B------:R-:W2:Y:S02]  /*0820*/  LDC.64 R2, c[0x0][0x388] ;  /* 0x0000e200ff027b82 */ /* 0x000ea40000000a00 */
.L_x_8:
[----:B0-----:R-:W-:Y:S01]  /*0830*/  SHF.R.S32.HI R13, RZ, 0x1f, R12 ;  /* 0x0000001fff0d7819 */ /* 0x001fe2000001140c */
[----:B------:R-:W-:Y:S02]  /*0840*/  HFMA2 R27, -RZ, RZ, 0, 0 ;  /* 0x00000000ff1b7431 */ /* 0x000fe400000001ff */
[----:B--2---:R-:W-:Y:S01]  /*0850*/  IMAD.WIDE R14, R9, 0x4, R2 ;  /* 0x00000004090e7825 */ /* 0x004fe200078e0202 */
[----:B------:R-:W-:-:S03]  /*0860*/  LEA.HI R13, R13, R12, RZ, 0x5 ;  /* 0x0000000c0d0d7211 */ /* 0x000fc600078f28ff */
[----:B-1----:R-:W-:Y:S01]  /*0870*/  IMAD.WIDE R16, R9, 0x4, R4 ;  /* 0x0000000409107825 */ /* 0x002fe200078e0204 */
[----:B------:R-:W-:-:S05]  /*0880*/  LOP3.LUT R13, R13, 0xffffffe0, RZ, 0xc0, !PT ;  /* 0xffffffe00d0d7812 */ /* 0x000fca00078ec0ff */
[----:B------:R-:W-:Y:S02]  /*0890*/  IMAD.IADD R0, R12, 0x1, -R13 ;  /* 0x000000010c007824 */ /* 0x000fe400078e0a0d */
[----:B------:R-:W-:-:S03]  /*08a0*/  IMAD.MOV.U32 R13, RZ, RZ, RZ ;  /* 0x000000ffff0d7224 */ /* 0x000fc600078e00ff */
[----:B------:R-:W-:-:S13]  /*08b0*/  ISETP.NE.AND P0, PT, R0, RZ, PT ;  /* 0x000000ff0000720c */ /* 0x000fda0003f05270 */
[----:B------:R1:W5:Y:S04]  /*08c0*/  @!P0 LDG.E R27, desc[UR4][R14.64] ;  /* 0x000000040e1b8981 */ /* 0x000368000c1e1900 */
[----:B------:R1:W5:Y:S01]  /*08d0*/  @!P0 LDG.E R13, desc[UR4][R16.64] ;  /* 0x00000004100d8981 */ /* 0x000362000c1e1900 */
[----:B------:R-:W-:-:S03]  /*08e0*/  UMOV UR11, 0xffffffff ;  /* 0xffffffff000b7882 */ /* 0x000fc60000000000 */
[----:B------:R-:W-:Y:S05]  /*08f0*/  BRA.DIV UR11, `(.L_x_7) ;  /* 0x0000000a0b087947 */ /* 0x000fea000b800000 */
[----:B-----5:R-:W1:Y:S02]  /*0900*/  SHFL.IDX PT, R29, R27, R0, 0x1f ;  /* 0x00001f001b1d7589 */ /* 0x020e6400000e0000 */
[----:B-1----:R-:W-:-:S04]  /*0910*/  IMAD R15, R29, UR10, R11 ;  /* 0x0000000a1d0f7c24 */ /* 0x002fc8000f8e020b */
[----:B0-----:R-:W-:-:S06]  /*0920*/  IMAD.WIDE R14, R15, 0x4, R6 ;  /* 0x000000040f0e7825 */ /* 0x001fcc00078e0206 */
[----:B------:R0:W5:Y:S04]  /*0930*/  LDG.E R15, desc[UR4][R14.64] ;  /* 0x000000040e0f7981 */ /* 0x000168000c1e1900 */
[----:B------:R0:W1:Y:S02]  /*0940*/  SHFL.IDX PT, R29, R13, R0, 0x1f ;  /* 0x00001f000d1d7589 */ /* 0x00006400000e0000 */
.L_x_22:
[----:B------:R-:W-:Y:S01]  /*0950*/  VIADD R8, R8, 0x1 ;  /* 0x0000000108087836 */ /* 0x000fe20000000000 */
[----:B------:R-:W-:Y:S01]  /*0960*/  IADD3 R9, PT, PT, R9, 0x1, RZ ;  /* 0x0000000109097810 */ /* 0x000fe20007ffe0ff */
[----:B-1---5:R-:W-:Y:S02]  /*0970*/  IMAD R10, R15, R29, R10 ;  /* 0x0000001d0f0a7224 */ /* 0x022fe400078e020a */
[----:B------:R-:W-:Y:S01]  /*0980*/  VIADD R12, R12, 0x1 ;  /* 0x000000010c0c7836 */ /* 0x000fe20000000000 */
[----:B------:R-:W-:-:S13]  /*0990*/  ISETP.NE.AND P0, PT, R8, RZ, PT ;  /* 0x000000ff0800720c */ /* 0x000fda0003f05270 */
[----:B------:R-:W-:Y:S05]  /*09a0*/  @P0 BRA `(.L_x_8) ;  /* 0xfffffffc00a00947 */ /* 0x000fea000383ffff */
.L_x_2:
[----:B------:R-:W-:Y:S05]  /*09b0*/  BSYNC B0 ;  /* 0x0000000000007941 */ /* 0x000fea0003800000 */
.L_x_1:
[----:B0-----:R-:W0:Y:S01]  /*09c0*/  S2R R0, SR_CTAID.Y ;  /* 0x0000000000007919 */ /* 0x001e220000002600 */
[----:B------:R-:W1:Y:S01]  /*09d0*/  LDC.64 R2, c[0x0][0x3a0] ;  /* 0x0000e800ff027b82 */ /* 0x000e620000000a00 */
[----:B------:R-:W2:Y:S01]  /*09e0*/  LDCU UR11, c[0x0][0x3a8] ;  /* 0x00007500ff0b77ac */ /* 0x000ea20008000800 */
[----:B0-----:R-:W-:-:S04]  /*09f0*/  IMAD R0, R0, 0x20, R11 ;  /* 0x0000002000007824 */ /* 0x001fc800078e020b */
[----:B--2---:R-:W-:-:S04]  /*0a00*/  IMAD R25, R25, UR11, R0 ;  /* 0x0000000b19197c24 */ /* 0x004fc8000f8e0200 */
[----:B-1----:R-:W-:-:S05]  /*0a10*/  IMAD.WIDE R2, R25, 0x4, R2 ;  /* 0x0000000419027825 */ /* 0x002fca00078e0202 */
[----:B------:R-:W-:Y:S01]  /*0a20*/  REDG.E.ADD.STRONG.GPU desc[UR4][R2.64], R10 ;  /* 0x0000000a0200798e */ /* 0x000fe2000c12e104 */
[----:B------:R-:W-:Y:S05]  /*0a30*/  EXIT ;  /* 0x000000000000794d */ /* 0x000fea0003800000 */
.L_x_5:
[----:B------:R-:W-:Y:S01]  /*0a40*/  BSSY B2, `(.L_x_9) ;  /* 0x0000008000027945 */ /* 0x000fe20003800000 */
[----:B-----5:R-:W-:Y:S01]  /*0a50*/  MOV R27, R29 ;  /* 0x0000001d001b7202 */ /* 0x020fe20000000f00 */
[----:B------:R-:W-:Y:S01]  /*0a60*/  IMAD.MOV.U32 R0, RZ, RZ, R23 ;  /* 0x000000ffff007224 */ /* 0x000fe200078e0017 */
[----:B------:R-:W-:Y:S01]  /*0a70*/  MOV R19, 0xffffffff ;  /* 0xffffffff00137802 */ /* 0x000fe20000000f00 */
[----:B------:R-:W-:-:S07]  /*0a80*/  IMAD.MOV.U32 R28, RZ, RZ, 0x1f ;  /* 0x0000001fff1c7424 */ /* 0x000fce00078e00ff */
[----:B012---:R-:W-:Y:S05]  /*0a90*/  WARPSYNC.COLLECTIVE R19, `(.L_x_10) ;  /* 0x0000000013087348 */ /* 0x007fea0003c00000 */
[----:B------:R3:W4:Y:S02]  /*0aa0*/  SHFL.IDX P1, R29, R27, R0, R28 ;  /* 0x000000001b1d7389 */ /* 0x000724000002001c */
[----:B01234-:R-:W-:Y:S05]  /*0ab0*/  ENDCOLLECTIVE ;  /* 0x000000000000791b */ /* 0x01ffea0003800000 */
.L_x_10:
[----:B------:R-:W-:Y:S05]  /*0ac0*/  BSYNC B2 ;  /* 0x0000000000027941 */ /* 0x000fea0003800000 */
.L_x_9:
[----:B------:R-:W-:Y:S01]  /*0ad0*/  IMAD.MOV.U32 R27, RZ, RZ, R3 ;  /* 0x000000ffff1b7224 */ /* 0x000fe200078e0003 */
[----:B------:R-:W-:Y:S01]  /*0ae0*/  MOV R0, R23 ;  /* 0x0000001700007202 */ /* 0x000fe20000000f00 */
[----:B------:R-:W-:Y:S01]  /*0af0*/  IMAD.MOV.U32 R28, RZ, RZ, 0x1f ;  /* 0x0000001fff1c7424 */ /* 0x000fe200078e00ff */
[----:B------:R-:W-:Y:S01]  /*0b00*/  MOV R19, 0xffffffff ;  /* 0xffffffff00137802 */ /* 0x000fe20000000f00 */
[----:B------:R-:W-:Y:S01]  /*0b10*/  IMAD.MOV.U32 R18, RZ, RZ, R29 ;  /* 0x000000ffff127224 */ /* 0x000fe200078e001d */
[----:B------:R-:W-:Y:S02]  /*0b20*/  IADD3 R2, PT, PT, R4, 0x1, RZ ;  /* 0x0000000104027810 */ /* 0x000fe40007ffe0ff */
[----:B------:R-:W-:-:S13]  /*0b30*/  IADD3 R14, P0, PT, R11, R9, RZ ;  /* 0x000000090b0e7210 */ /* 0x000fda0007f1e0ff */
[----:B------:R-:W-:Y:S05]  /*0b40*/  WARPSYNC.COLLECTIVE R19, `(.L_x_11) ;  /* 0x0000000013087348 */ /* 0x000fea0003c00000 */
[----:B------:R0:W1:Y:S02]  /*0b50*/  SHFL.IDX P1, R29, R27, R0, R28 ;  /* 0x000000001b1d7389 */ /* 0x000064000002001c */
[----:B01----:R-:W-:Y:S05]  /*0b60*/  ENDCOLLECTIVE ;  /* 0x000000000000791b */ /* 0x003fea0003800000 */
.L_x_11:
[----:B------:R-:W-:Y:S01]  /*0b70*/  SHF.R.S32.HI R15, RZ, 0x1f, R2 ;  /* 0x0000001fff0f7819 */ /* 0x000fe20000011402 */
[----:B------:R-:W-:Y:S01]  /*0b80*/  IMAD R21, R18, R6, R11 ;  /* 0x0000000612157224 */ /* 0x000fe200078e020b */
[----:B------:R-:W-:Y:S02]  /*0b90*/  LEA.HI.X.SX32 R17, R9, RZ, 0x1, P0 ;  /* 0x000000ff09117211 */ /* 0x000fe400000f0eff */
[----:B------:R-:W-:Y:S01]  /*0ba0*/  LEA.HI R15, R15, R2, RZ, 0x5 ;  /* 0x000000020f0f7211 */ /* 0x000fe200078f28ff */
[----:B------:R-:W-:-:S03]  /*0bb0*/  IMAD.WIDE R20, R21, 0x4, R12 ;  /* 0x0000000415147825 */ /* 0x000fc600078e020c */
[----:B------:R-:W-:-:S04]  /*0bc0*/  LOP3.LUT R15, R15, 0xffffffe0, RZ, 0xc0, !PT ;  /* 0xffffffe00f0f7812 */ /* 0x000fc800078ec0ff */
[----:B------:R-:W-:Y:S01]  /*0bd0*/  IADD3 R2, PT, PT, R2, -R15, RZ ;  /* 0x8000000f02027210 */ /* 0x000fe20007ffe0ff */
[----:B------:R0:W2:Y:S01]  /*0be0*/  LDG.E R27, desc[UR4][R20.64] ;  /* 0x00000004141b7981 */ /* 0x0000a2000c1e1900 */
[C---:B------:R-:W-:Y:S01]  /*0bf0*/  SHF.L.U64.HI R15, R14.reuse, 0x2, R17 ;  /* 0x000000020e0f7819 */ /* 0x040fe20000010211 */
[----:B------:R-:W-:Y:S01]  /*0c00*/  IMAD.SHL.U32 R14, R14, 0x4, RZ ;  /* 0x000000040e0e7824 */ /* 0x000fe200078e00ff */
[----:B------:R-:W-:-:S04]  /*0c10*/  ISETP.NE.AND P0, PT, R2, RZ, PT ;  /* 0x000000ff0200720c */ /* 0x000fc80003f05270 */
[----:B------:R-:W-:Y:S01]  /*0c20*/  IADD3 R16, P1, PT, R14, UR8, RZ ;  /* 0x000000080e107c10 */ /* 0x000fe2000ff3e0ff */
[----:B------:R-:W-:-:S03]  /*0c30*/  IMAD.MOV.U32 R3, RZ, RZ, R29 ;  /* 0x000000ffff037224 */ /* 0x000fc600078e001d */
[----:B------:R-:W-:-:S05]  /*0c40*/  IADD3.X R17, PT, PT, R15, UR9, RZ, P1, !PT ;  /* 0x000000090f117c10 */ /* 0x000fca0008ffe4ff */
[----:B------:R-:W3:Y:S01]  /*0c50*/  @!P0 LDG.E R18, desc[UR4][R16.64+0x4] ;  /* 0x0000040410128981 */ /* 0x000ee2000c1e1900 */
[----:B------:R-:W-:-:S04]  /*0c60*/  IADD3 R14, P1, PT, R14, UR6, RZ ;  /* 0x000000060e0e7c10 */ /* 0x000fc8000ff3e0ff */
[----:B------:R-:W-:-:S05]  /*0c70*/  IADD3.X R15, PT, PT, R15, UR7, RZ, P1, !PT ;  /* 0x000000070f0f7c10 */ /* 0x000fca0008ffe4ff */
[----:B------:R1:W5:Y:S01]  /*0c80*/  @!P0 LDG.E R26, desc[UR4][R14.64+0x4] ;  /* 0x000004040e1a8981 */ /* 0x000362000c1e1900 */
[----:B------:R-:W-:Y:S01]  /*0c90*/  MOV R0, R2 ;  /* 0x0000000200007202 */ /* 0x000fe20000000f00 */
[----:B------:R-:W-:-:S05]  /*0ca0*/  VIADD R2, R4, 0x2 ;  /* 0x0000000204027836 */ /* 0x000fca0000000000 */
[----:B0-----:R-:W-:-:S04]  /*0cb0*/  SHF.R.S32.HI R21, RZ, 0x1f, R2 ;  /* 0x0000001fff157819 */ /* 0x001fc80000011402 */
[----:B------:R-:W-:-:S04]  /*0cc0*/  LEA.HI R21, R21, R2, RZ, 0x5 ;  /* 0x0000000215157211 */ /* 0x000fc800078f28ff */
[----:B------:R-:W-:Y:S01]  /*0cd0*/  LOP3.LUT R21, R21, 0xffffffe0, RZ, 0xc0, !PT ;  /* 0xffffffe015157812 */ /* 0x000fe200078ec0ff */
[----:B--2---:R-:W-:Y:S02]  /*0ce0*/  IMAD R3, R27, R3, R10 ;  /* 0x000000031b037224 */ /* 0x004fe400078e020a */
[----:B------:R-:W-:Y:S02]  /*0cf0*/  HFMA2 R27, -RZ, RZ, 0, 0 ;  /* 0x00000000ff1b7431 */ /* 0x000fe400000001ff */
[----:B-1-3--:R-:W-:-:S07]  /*0d00*/  @!P0 IMAD.MOV.U32 R27, RZ, RZ, R18 ;  /* 0x000000ffff1b8224 */ /* 0x00afce00078e0012 */
[----:B-----5:R-:W-:Y:S05]  /*0d10*/  WARPSYNC.COLLECTIVE R19, `(.L_x_12) ;  /* 0x0000000013087348 */ /* 0x020fea0003c00000 */
[----:B------:R0:W1:Y:S02]  /*0d20*/  SHFL.IDX P1, R29, R27, R0, R28 ;  /* 0x000000001b1d7389 */ /* 0x000064000002001c */
[----:B01---5:R-:W-:Y:S05]  /*0d30*/  ENDCOLLECTIVE ;  /* 0x000000000000791b */ /* 0x023fea0003800000 */
.L_x_12:
[----:B------:R-:W-:Y:S02]  /*0d40*/  IMAD.MOV.U32 R20, RZ, RZ, R29 ;  /* 0x000000ffff147224 */ /* 0x000fe400078e001d */
[----:B------:R-:W-:Y:S02]  /*0d50*/  HFMA2 R29, -RZ, RZ, 0, 0 ;  /* 0x00000000ff1d7431 */ /* 0x000fe400000001ff */
[----:B------:R-:W-:-:S05]  /*0d60*/  @!P0 IMAD.MOV.U32 R29, RZ, RZ, R26 ;  /* 0x000000ffff1d8224 */ /* 0x000fca00078e001a */
[----:B------:R-:W-:-:S07]  /*0d70*/  MOV R27, R29 ;  /* 0x0000001d001b7202 */ /* 0x000fce0000000f00 */
[----:B------:R-:W-:Y:S05]  /*0d80*/  WARPSYNC.COLLECTIVE R19, `(.L_x_13) ;  /* 0x0000000013087348 */ /* 0x000fea0003c00000 */
[----:B------:R0:W1:Y:S02]  /*0d90*/  SHFL.IDX P1, R29, R27, R0, R28 ;  /* 0x000000001b1d7389 */ /* 0x000064000002001c */
[----:B01----:R-:W-:Y:S05]  /*0da0*/  ENDCOLLECTIVE ;  /* 0x000000000000791b */ /* 0x003fea0003800000 */
.L_x_13:
[----:B------:R-:W-:-:S04]  /*0db0*/  IADD3 R0, PT, PT, R2, -R21, RZ ;  /* 0x8000001502007210 */ /* 0x000fc80007ffe0ff */
[----:B------:R-:W-:-:S13]  /*0dc0*/  ISETP.NE.AND P0, PT, R0, RZ, PT ;  /* 0x000000ff0000720c */ /* 0x000fda0003f05270 */
[----:B------:R-:W2:Y:S04]  /*0dd0*/  @!P0 LDG.E R21, desc[UR4][R16.64+0x8] ;  /* 0x0000080410158981 */ /* 0x000ea8000c1e1900 */
[----:B------:R-:W3:Y:S01]  /*0de0*/  @!P0 LDG.E R28, desc[UR4][R14.64+0x8] ;  /* 0x000008040e1c8981 */ /* 0x000ee2000c1e1900 */
[----:B------:R-:W-:-:S04]  /*0df0*/  IMAD R23, R20, R6, R11 ;  /* 0x0000000614177224 */ /* 0x000fc800078e020b */
[----:B------:R-:W-:-:S05]  /*0e00*/  IMAD.WIDE R22, R23, 0x4, R12 ;  /* 0x0000000417167825 */ /* 0x000fca00078e020c */
[----:B------:R0:W4:Y:S02]  /*0e10*/  LDG.E R20, desc[UR4][R22.64] ;  /* 0x0000000416147981 */ /* 0x000124000c1e1900 */
[----:B0-----:R-:W-:Y:S02]  /*0e20*/  IMAD.MOV.U32 R22, RZ, RZ, RZ ;  /* 0x000000ffff167224 */ /* 0x001fe400078e00ff */
[----:B------:R-:W-:Y:S01]  /*0e30*/  IMAD.MOV.U32 R26, RZ, RZ, RZ ;  /* 0x000000ffff1a7224 */ /* 0x000fe200078e00ff */
[----:B--2---:R-:W-:Y:S02]  /*0e40*/  @!P0 MOV R22, R21 ;  /* 0x0000001500168202 */ /* 0x004fe40000000f00 */
[----:B------:R-:W-:-:S04]  /*0e50*/  IADD3 R21, PT, PT, R4, 0x3, RZ ;  /* 0x0000000304157810 */ /* 0x000fc80007ffe0ff */
[----:B------:R-:W-:-:S04]  /*0e60*/  SHF.R.S32.HI R2, RZ, 0x1f, R21 ;  /* 0x0000001fff027819 */ /* 0x000fc80000011415 */
[----:B------:R-:W-:-:S04]  /*0e70*/  LEA.HI R2, R2, R21, RZ, 0x5 ;  /* 0x0000001502027211 */ /* 0x000fc800078f28ff */
[----:B------:R-:W-:-:S05]  /*0e80*/  LOP3.LUT R2, R2, 0xffffffe0, RZ, 0xc0, !PT ;  /* 0xffffffe002027812 */ /* 0x000fca00078ec0ff */
[----:B------:R-:W-:Y:S01]  /*0e90*/  IMAD.IADD R21, R21, 0x1, -R2 ;  /* 0x0000000115157824 */ /* 0x000fe200078e0a02 */
[----:B---3--:R-:W-:-:S04]  /*0ea0*/  @!P0 MOV R26, R28 ;  /* 0x0000001c001a8202 */ /* 0x008fc80000000f00 */
[----:B------:R-:W-:-:S13]  /*0eb0*/  ISETP.NE.AND P0, PT, R21, RZ, PT ;  /* 0x000000ff1500720c */ /* 0x000fda0003f05270 */
[----:B------:R0:W5:Y:S01]  /*0ec0*/  @!P0 LDG.E R16, desc[UR4][R16.64+0xc] ;  /* 0x00000c0410108981 */ /* 0x000162000c1e1900 */
[----:B------:R-:W-:Y:S02]  /*0ed0*/  HFMA2 R28, -RZ, RZ, 0, 1.847743988037109375e-06 ;  /* 0x0000001fff1c7431 */ /* 0x000fe400000001ff */
[----:B------:R-:W-:Y:S02]  /*0ee0*/  IMAD.MOV.U32 R27, RZ, RZ, R22 ;  /* 0x000000ffff1b7224 */ /* 0x000fe400078e0016 */
[----:B----4-:R-:W-:Y:S02]  /*0ef0*/  IMAD R20, R20, R29, R3 ;  /* 0x0000001d14147224 */ /* 0x010fe400078e0203 */
[----:B------:R-:W-:Y:S01]  /*0f00*/  HFMA2 R18, -RZ, RZ, 0, 0 ;  /* 0x00000000ff127431 */ /* 0x000fe200000001ff */
[----:B------:R0:W5:Y:S06]  /*0f10*/  @!P0 LDG.E R14, desc[UR4][R14.64+0xc] ;  /* 0x00000c040e0e8981 */ /* 0x00016c000c1e1900 */
[----:B0----5:R-:W-:Y:S05]  /*0f20*/  WARPSYNC.COLLECTIVE R19, `(.L_x_14) ;  /* 0x0000000013087348 */ /* 0x021fea0003c00000 */
[----:B------:R1:W2:Y:S02]  /*0f30*/  SHFL.IDX P1, R29, R27, R0, R28 ;  /* 0x000000001b1d7389 */ /* 0x0002a4000002001c */
[----:B012--5:R-:W-:Y:S05]  /*0f40*/  ENDCOLLECTIVE ;  /* 0x000000000000791b */ /* 0x027fea0003800000 */
.L_x_14:
[----:B------:R-:W-:Y:S01]  /*0f50*/  MOV R27, R26 ;  /* 0x0000001a001b7202 */ /* 0x000fe20000000f00 */
[----:B------:R-:W-:-:S07]  /*0f60*/  IMAD.MOV.U32 R22, RZ, RZ, R29 ;  /* 0x000000ffff167224 */ /* 0x000fce00078e001d */
[----:B------:R-:W-:Y:S05]  /*0f70*/  WARPSYNC.COLLECTIVE R19, `(.L_x_15) ;  /* 0x0000000013087348 */ /* 0x000fea0003c00000 */
[----:B------:R0:W1:Y:S02]  /*0f80*/  SHFL.IDX P1, R29, R27, R0, R28 ;  /* 0x000000001b1d7389 */ /* 0x000064000002001c */
[----:B01----:R-:W-:Y:S05]  /*0f90*/  ENDCOLLECTIVE ;  /* 0x000000000000791b */ /* 0x003fea0003800000 */
.L_x_15:
[----:B------:R-:W-:Y:S02]  /*0fa0*/  IMAD.MOV.U32 R0, RZ, RZ, R21 ;  /* 0x000000ffff007224 */ /* 0x000fe400078e0015 */
[----:B------:R-:W-:Y:S02]  /*0fb0*/  IMAD.MOV.U32 R23, RZ, RZ, R29 ;  /* 0x000000ffff177224 */ /* 0x000fe400078e001d */
[----:B------:R-:W-:Y:S02]  /*0fc0*/  IMAD R3, R22, R6, R11 ;  /* 0x0000000616037224 */ /* 0x000fe400078e020b */
[----:B------:R-:W-:-:S05]  /*0fd0*/  @!P0 IMAD.MOV.U32 R18, RZ, RZ, R16 ;  /* 0x000000ffff128224 */ /* 0x000fca00078e0010 */
[----:B------:R-:W-:-:S07]  /*0fe0*/  MOV R27, R18 ;  /* 0x00000012001b7202 */ /* 0x000fce0000000f00 */
[----:B------:R-:W-:Y:S05]  /*0ff0*/  WARPSYNC.COLLECTIVE R19, `(.L_x_16) ;  /* 0x0000000013087348 */ /* 0x000fea0003c00000 */
[----:B------:R0:W1:Y:S02]  /*1000*/  SHFL.IDX P1, R29, R27, R0, R28 ;  /* 0x000000001b1d7389 */ /* 0x000064000002001c */
[----:B01----:R-:W-:Y:S05]  /*1010*/  ENDCOLLECTIVE ;  /* 0x000000000000791b */ /* 0x003fea0003800000 */
.L_x_16:
[----:B------:R-:W-:-:S05]  /*1020*/  IMAD.WIDE R16, R3, 0x4, R12 ;  /* 0x0000000403107825 */ /* 0x000fca00078e020c */
[----:B------:R0:W5:Y:S01]  /*1030*/  LDG.E R22, desc[UR4][R16.64] ;  /* 0x0000000410167981 */ /* 0x000162000c1e1900 */
[----:B------:R-:W-:-:S05]  /*1040*/  MOV R18, R29 ;  /* 0x0000001d00127202 */ /* 0x000fca0000000f00 */
[----:B------:R-:W-:-:S04]  /*1050*/  IMAD R3, R18, R6, R11 ;  /* 0x0000000612037224 */ /* 0x000fc800078e020b */
[----:B------:R-:W-:-:S05]  /*1060*/  IMAD.WIDE R2, R3, 0x4, R12 ;  /* 0x0000000403027825 */ /* 0x000fca00078e020c */
[----:B------:R0:W5:Y:S01]  /*1070*/  LDG.E R18, desc[UR4][R2.64] ;  /* 0x0000000402127981 */ /* 0x000162000c1e1900 */
[----:B------:R-:W-:Y:S01]  /*1080*/  IMAD.MOV.U32 R28, RZ, RZ, RZ ;  /* 0x000000ffff1c7224 */ /* 0x000fe200078e00ff */
[----:B------:R-:W-:-:S05]  /*1090*/  @!P0 MOV R28, R14 ;  /* 0x0000000e001c8202 */ /* 0x000fca0000000f00 */
[----:B------:R-:W-:Y:S02]  /*10a0*/  IMAD.MOV.U32 R27, RZ, RZ, R28 ;  /* 0x000000ffff1b7224 */ /* 0x000fe400078e001c */
[----:B------:R-:W-:-:S07]  /*10b0*/  HFMA2 R28, -RZ, RZ, 0, 1.847743988037109375e-06 ;  /* 0x0000001fff1c7431 */ /* 0x000fce00000001ff */
[----:B0----5:R-:W-:Y:S05]  /*10c0*/  WARPSYNC.COLLECTIVE R19, `(.L_x_17) ;  /* 0x0000000013087348 */ /* 0x021fea0003c00000 */
[----:B------:R1:W2:Y:S02]  /*10d0*/  SHFL.IDX P1, R29, R27, R0, R28 ;  /* 0x000000001b1d7389 */ /* 0x0002a4000002001c */
[----:B012--5:R-:W-:Y:S05]  /*10e0*/  ENDCOLLECTIVE ;  /* 0x000000000000791b */ /* 0x027fea0003800000 */
.L_x_17:
[----:B------:R-:W-:Y:S02]  /*10f0*/  IMAD.MOV.U32 R15, RZ, RZ, R29 ;  /* 0x000000ffff0f7224 */ /* 0x000fe400078e001d */
[----:B------:R-:W-:Y:S01]  /*1100*/  IMAD R20, R22, R23, R20 ;  /* 0x0000001716147224 */ /* 0x000fe200078e0214 */
[----:B------:R-:W-:Y:S06]  /*1110*/  BRA `(.L_x_18) ;  /* 0xfffffff400887947 */ /* 0x000fec000383ffff */
.L_x_7:
[----:B------:R-:W-:Y:S01]  /*1120*/  BSSY B1, `(.L_x_19) ;  /* 0x0000006000017945 */ /* 0x000fe20003800000 */
[----:B------:R-:W-:Y:S01]  /*1130*/  MOV R28, 0x1f ;  /* 0x0000001f001c7802 */ /* 0x000fe20000000f00 */
[----:B------:R-:W-:-:S07]  /*1140*/  IMAD.MOV.U32 R19, RZ, RZ, -0x1 ;  /* 0xffffffffff137424 */ /* 0x000fce00078e00ff */
[----:B01---5:R-:W-:Y:S05]  /*1150*/  WARPSYNC.COLLECTIVE R19, `(.L_x_20) ;  /* 0x0000000013087348 */ /* 0x023fea0003c00000 */
[----:B-----5:R2:W3:Y:S02]  /*1160*/  SHFL.IDX P1, R29, R27, R0, R28 ;  /* 0x000000001b1d7389 */ /* 0x0204e4000002001c */
[----:B0123--:R-:W-:Y:S05]  /*1170*/  ENDCOLLECTIVE ;  /* 0x000000000000791b */ /* 0x00ffea0003800000 */
.L_x_20:
[----:B------:R-:W-:Y:S05]  /*1180*/  BSYNC B1 ;  /* 0x0000000000017941 */ /* 0x000fea0003800000 */
.L_x_19:
[----:B------:R-:W-:-:S04]  /*1190*/  IMAD R15, R29, UR10, R11 ;  /* 0x0000000a1d0f7c24 */ /* 0x000fc8000f8e020b */
[----:B------:R-:W-:-:S06]  /*11a0*/  IMAD.WIDE R14, R15, 0x4, R6 ;  /* 0x000000040f0e7825 */ /* 0x000fcc00078e0206 */
[----:B------:R0:W5:Y:S01]  /*11b0*/  LDG.E R15, desc[UR4][R14.64] ;  /* 0x000000040e0f7981 */ /* 0x000162000c1e1900 */
[----:B------:R-:W-:Y:S01]  /*11c0*/  MOV R27, R13 ;  /* 0x0000000d001b7202 */ /* 0x000fe20000000f00 */
[----:B------:R-:W-:Y:S01]  /*11d0*/  IMAD.MOV.U32 R28, RZ, RZ, 0x1f ;  /* 0x0000001fff1c7424 */ /* 0x000fe200078e00ff */
[----:B------:R-:W-:-:S07]  /*11e0*/  MOV R19, 0xffffffff ;  /* 0xffffffff00137802 */ /* 0x000fce0000000f00 */
[----:B0----5:R-:W-:Y:S05]  /*11f0*/  WARPSYNC.COLLECTIVE R19, `(.L_x_21) ;  /* 0x0000000013087348 */ /* 0x021fea0003c00000 */
[----:B------:R1:W2:Y:S02]  /*1200*/  SHFL.IDX P1, R29, R27, R0, R28 ;  /* 0x000000001b1d7389 */ /* 0x0002a4000002001c */
[----:B012--5:R-:W-:Y:S05]  /*1210*/  ENDCOLLECTIVE ;  /* 0x000000000000791b */ /* 0x027fea0003800000 */
.L_x_21:
[----:B------:R-:W-:Y:S05]  /*1220*/  BRA `(.L_x_22) ;  /* 0xfffffff400c87947 */ /* 0x000fea000383ffff */
.L_x_23:
        /* <DEDUP_REMOVED lines=13> */
.L_x_25:


//--------------------- .nv.shared.reserved.0     --------------------------
	.section	.nv.shared.reserved.0,"aw",@nobits
	.weak		__nv_reservedSMEM_offset_0_alias
	.size		__nv_reservedSMEM_offset_0_alias, 0, 64
	.other		__nv_reservedSMEM_offset_0_alias,@"STO_CUDA_RESERVED_SHARED STV_DEFAULT"
__nv_reservedSMEM_offset_0_alias:
	.zero		0
	.zero		64


//--------------------- .nv.constant0._Z5heavyPiS_S_S_S_S_S_i --------------------------
	.section	.nv.constant0._Z5heavyPiS_S_S_S_S_S_i,"a",@progbits
	.sectionflags	@""
	.align	4
.nv.constant0._Z5heavyPiS_S_S_S_S_S_i:
	.zero		956


//--------------------- .nv.constant0._Z5lightPiS_S_S_S_i --------------------------
	.section	.nv.constant0._Z5lightPiS_S_S_S_i,"a",@progbits
	.sectionflags	@""
	.align	4
.nv.constant0._Z5lightPiS_S_S_S_i:
	.zero		940


//--------------------- SYMBOLS --------------------------

	.type		.nv.reservedSmem.offset0,@object
	.size		.nv.reservedSmem.offset0,0x4
